//
// Generated by NVIDIA NVVM Compiler
//
// Compiler Build ID: CL-36424714
// Cuda compilation tools, release 13.0, V13.0.88
// Based on NVVM 20.0.0
//

.version 9.0
.target sm_100
.address_size 64

	// .globl	_Z8knl_maskP10MaskEventsPb
.global .align 4 .b8 __cudart_i2opi_f[24] = {65, 144, 67, 60, 153, 149, 98, 219, 192, 221, 52, 245, 209, 87, 39, 252, 41, 21, 68, 78, 110, 131, 249, 162};

.visible .entry _Z8knl_maskP10MaskEventsPb(
	.param .u64 .ptr .align 1 _Z8knl_maskP10MaskEventsPb_param_0,
	.param .u64 .ptr .align 1 _Z8knl_maskP10MaskEventsPb_param_1
)
{
	.reg .pred 	%p<10>;
	.reg .b16 	%rs<2>;
	.reg .b32 	%r<10>;
	.reg .b64 	%rd<23>;

	ld.param.u64 	%rd3, [_Z8knl_maskP10MaskEventsPb_param_0];
	ld.param.u64 	%rd2, [_Z8knl_maskP10MaskEventsPb_param_1];
	cvta.to.global.u64 	%rd1, %rd3;
	mov.u32 	%r2, %ntid.x;
	mov.u32 	%r3, %ctaid.x;
	mov.u32 	%r4, %tid.x;
	mad.lo.s32 	%r1, %r2, %r3, %r4;
	ld.global.u32 	%r5, [%rd1];
	setp.ge.s32 	%p3, %r1, %r5;
	@%p3 bra 	$L__BB0_6;
	ld.global.u64 	%rd4, [%rd1+16];
	cvta.to.global.u64 	%rd5, %rd4;
	mul.wide.s32 	%rd6, %r1, 4;
	add.s64 	%rd7, %rd5, %rd6;
	ld.global.u32 	%r6, [%rd7];
	setp.ne.s32 	%p4, %r6, 0;
	@%p4 bra 	$L__BB0_3;
	ld.global.u64 	%rd8, [%rd1+24];
	cvta.to.global.u64 	%rd9, %rd8;
	add.s64 	%rd11, %rd9, %rd6;
	ld.global.u32 	%r7, [%rd11];
	setp.eq.s32 	%p6, %r7, 0;
	mov.pred 	%p9, 0;
	@%p6 bra 	$L__BB0_5;
$L__BB0_3:
	ld.global.u64 	%rd12, [%rd1+32];
	cvta.to.global.u64 	%rd13, %rd12;
	add.s64 	%rd15, %rd13, %rd6;
	ld.global.u32 	%r8, [%rd15];
	setp.gt.u32 	%p8, %r8, 1;
	mov.pred 	%p9, -1;
	@%p8 bra 	$L__BB0_5;
	ld.global.u64 	%rd16, [%rd1+40];
	cvta.to.global.u64 	%rd17, %rd16;
	add.s64 	%rd19, %rd17, %rd6;
	ld.global.u32 	%r9, [%rd19];
	setp.gt.u32 	%p9, %r9, 1;
$L__BB0_5:
	cvt.s64.s32 	%rd20, %r1;
	selp.u16 	%rs1, 1, 0, %p9;
	cvta.to.global.u64 	%rd21, %rd2;
	add.s64 	%rd22, %rd21, %rd20;
	st.global.u8 	[%rd22], %rs1;
$L__BB0_6:
	ret;

}
	// .globl	_Z28knl_objectSelection_electronP6EventsP14EventsInternalP9EventsOut
.visible .entry _Z28knl_objectSelection_electronP6EventsP14EventsInternalP9EventsOut(
	.param .u64 .ptr .align 1 _Z28knl_objectSelection_electronP6EventsP14EventsInternalP9EventsOut_param_0,
	.param .u64 .ptr .align 1 _Z28knl_objectSelection_electronP6EventsP14EventsInternalP9EventsOut_param_1,
	.param .u64 .ptr .align 1 _Z28knl_objectSelection_electronP6EventsP14EventsInternalP9EventsOut_param_2
)
{
	.reg .pred 	%p<8>;
	.reg .b32 	%r<25>;
	.reg .b32 	%f<4>;
	.reg .b64 	%rd<34>;

	ld.param.u64 	%rd4, [_Z28knl_objectSelection_electronP6EventsP14EventsInternalP9EventsOut_param_0];
	ld.param.u64 	%rd5, [_Z28knl_objectSelection_electronP6EventsP14EventsInternalP9EventsOut_param_1];
	ld.param.u64 	%rd3, [_Z28knl_objectSelection_electronP6EventsP14EventsInternalP9EventsOut_param_2];
	cvta.to.global.u64 	%rd1, %rd5;
	cvta.to.global.u64 	%rd2, %rd4;
	mov.u32 	%r12, %ntid.x;
	mov.u32 	%r13, %ctaid.x;
	mov.u32 	%r14, %tid.x;
	mad.lo.s32 	%r1, %r12, %r13, %r14;
	ld.global.u32 	%r15, [%rd2];
	setp.ge.s32 	%p1, %r1, %r15;
	@%p1 bra 	$L__BB1_10;
	ld.global.u64 	%rd6, [%rd2+168];
	cvta.to.global.u64 	%rd7, %rd6;
	mul.wide.s32 	%rd8, %r1, 4;
	add.s64 	%rd9, %rd7, %rd8;
	ld.global.u32 	%r2, [%rd9];
	ld.global.u64 	%rd10, [%rd2+24];
	cvta.to.global.u64 	%rd11, %rd10;
	add.s64 	%rd12, %rd11, %rd8;
	ld.global.u32 	%r3, [%rd12];
	setp.lt.s32 	%p2, %r3, 1;
	mov.b32 	%r23, 0;
	@%p2 bra 	$L__BB1_9;
	add.s32 	%r4, %r3, %r2;
	mov.b32 	%r23, 0;
	mov.u32 	%r21, %r2;
$L__BB1_3:
	ld.global.u32 	%r7, [%rd1];
	setp.ge.s32 	%p3, %r23, %r7;
	@%p3 bra 	$L__BB1_9;
	ld.global.u64 	%rd13, [%rd2+40];
	cvta.to.global.u64 	%rd14, %rd13;
	mul.wide.s32 	%rd15, %r21, 4;
	add.s64 	%rd16, %rd14, %rd15;
	ld.global.f32 	%f1, [%rd16];
	setp.leu.f32 	%p4, %f1, 0f41A00000;
	@%p4 bra 	$L__BB1_8;
	ld.global.u64 	%rd17, [%rd2+48];
	cvta.to.global.u64 	%rd18, %rd17;
	add.s64 	%rd20, %rd18, %rd15;
	ld.global.f32 	%f2, [%rd20];
	abs.f32 	%f3, %f2;
	setp.geu.f32 	%p5, %f3, 0f40200000;
	@%p5 bra 	$L__BB1_8;
	ld.global.u64 	%rd21, [%rd2+72];
	cvta.to.global.u64 	%rd22, %rd21;
	add.s64 	%rd24, %rd22, %rd15;
	ld.global.u32 	%r18, [%rd24];
	setp.lt.s32 	%p6, %r18, 3;
	@%p6 bra 	$L__BB1_8;
	sub.s32 	%r19, %r21, %r2;
	ld.global.u64 	%rd25, [%rd1+8];
	cvta.to.global.u64 	%rd26, %rd25;
	mad.lo.s32 	%r20, %r7, %r1, %r23;
	mul.wide.s32 	%rd27, %r20, 4;
	add.s64 	%rd28, %rd26, %rd27;
	st.global.u32 	[%rd28], %r19;
	add.s32 	%r23, %r23, 1;
$L__BB1_8:
	add.s32 	%r21, %r21, 1;
	setp.lt.s32 	%p7, %r21, %r4;
	@%p7 bra 	$L__BB1_3;
$L__BB1_9:
	cvta.to.global.u64 	%rd29, %rd3;
	ld.global.u64 	%rd30, [%rd29+8];
	cvta.to.global.u64 	%rd31, %rd30;
	add.s64 	%rd33, %rd31, %rd8;
	st.global.u32 	[%rd33], %r23;
$L__BB1_10:
	ret;

}
	// .globl	_Z24knl_objectSelection_muonP6EventsP14EventsInternalP9EventsOut
.visible .entry _Z24knl_objectSelection_muonP6EventsP14EventsInternalP9EventsOut(
	.param .u64 .ptr .align 1 _Z24knl_objectSelection_muonP6EventsP14EventsInternalP9EventsOut_param_0,
	.param .u64 .ptr .align 1 _Z24knl_objectSelection_muonP6EventsP14EventsInternalP9EventsOut_param_1,
	.param .u64 .ptr .align 1 _Z24knl_objectSelection_muonP6EventsP14EventsInternalP9EventsOut_param_2
)
{
	.reg .pred 	%p<10>;
	.reg .b32 	%r<27>;
	.reg .b32 	%f<4>;
	.reg .b64 	%rd<42>;
	.reg .b64 	%fd<2>;

	ld.param.u64 	%rd4, [_Z24knl_objectSelection_muonP6EventsP14EventsInternalP9EventsOut_param_0];
	ld.param.u64 	%rd5, [_Z24knl_objectSelection_muonP6EventsP14EventsInternalP9EventsOut_param_1];
	ld.param.u64 	%rd3, [_Z24knl_objectSelection_muonP6EventsP14EventsInternalP9EventsOut_param_2];
	cvta.to.global.u64 	%rd1, %rd5;
	cvta.to.global.u64 	%rd2, %rd4;
	mov.u32 	%r12, %ntid.x;
	mov.u32 	%r13, %ctaid.x;
	mov.u32 	%r14, %tid.x;
	mad.lo.s32 	%r1, %r12, %r13, %r14;
	ld.global.u32 	%r15, [%rd2];
	setp.ge.s32 	%p1, %r1, %r15;
	@%p1 bra 	$L__BB2_12;
	ld.global.u64 	%rd6, [%rd2+176];
	cvta.to.global.u64 	%rd7, %rd6;
	mul.wide.s32 	%rd8, %r1, 4;
	add.s64 	%rd9, %rd7, %rd8;
	ld.global.u32 	%r2, [%rd9];
	ld.global.u64 	%rd10, [%rd2+32];
	cvta.to.global.u64 	%rd11, %rd10;
	add.s64 	%rd12, %rd11, %rd8;
	ld.global.u32 	%r3, [%rd12];
	setp.lt.s32 	%p2, %r3, 1;
	mov.b32 	%r25, 0;
	@%p2 bra 	$L__BB2_11;
	add.s32 	%r4, %r3, %r2;
	mov.b32 	%r25, 0;
	mov.u32 	%r23, %r2;
$L__BB2_3:
	ld.global.u32 	%r7, [%rd1];
	setp.ge.s32 	%p3, %r25, %r7;
	@%p3 bra 	$L__BB2_11;
	ld.global.u64 	%rd13, [%rd2+96];
	cvta.to.global.u64 	%rd14, %rd13;
	mul.wide.s32 	%rd15, %r23, 4;
	add.s64 	%rd16, %rd14, %rd15;
	ld.global.f32 	%f1, [%rd16];
	setp.leu.f32 	%p4, %f1, 0f41200000;
	@%p4 bra 	$L__BB2_10;
	ld.global.u64 	%rd17, [%rd2+104];
	cvta.to.global.u64 	%rd18, %rd17;
	add.s64 	%rd20, %rd18, %rd15;
	ld.global.f32 	%f2, [%rd20];
	abs.f32 	%f3, %f2;
	cvt.f64.f32 	%fd1, %f3;
	setp.geu.f64 	%p5, %fd1, 0d4003333333333333;
	@%p5 bra 	$L__BB2_10;
	ld.global.u64 	%rd21, [%rd2+128];
	cvta.to.global.u64 	%rd22, %rd21;
	add.s64 	%rd24, %rd22, %rd15;
	ld.global.u32 	%r18, [%rd24];
	setp.ne.s32 	%p6, %r18, 1;
	@%p6 bra 	$L__BB2_10;
	ld.global.u64 	%rd25, [%rd2+136];
	cvta.to.global.u64 	%rd26, %rd25;
	add.s64 	%rd28, %rd26, %rd15;
	ld.global.u32 	%r19, [%rd28];
	setp.ne.s32 	%p7, %r19, 1;
	@%p7 bra 	$L__BB2_10;
	ld.global.u64 	%rd29, [%rd2+144];
	cvta.to.global.u64 	%rd30, %rd29;
	add.s64 	%rd32, %rd30, %rd15;
	ld.global.u32 	%r20, [%rd32];
	setp.ne.s32 	%p8, %r20, 1;
	@%p8 bra 	$L__BB2_10;
	sub.s32 	%r21, %r23, %r2;
	ld.global.u64 	%rd33, [%rd1+16];
	cvta.to.global.u64 	%rd34, %rd33;
	mad.lo.s32 	%r22, %r7, %r1, %r25;
	mul.wide.s32 	%rd35, %r22, 4;
	add.s64 	%rd36, %rd34, %rd35;
	st.global.u32 	[%rd36], %r21;
	add.s32 	%r25, %r25, 1;
$L__BB2_10:
	add.s32 	%r23, %r23, 1;
	setp.lt.s32 	%p9, %r23, %r4;
	@%p9 bra 	$L__BB2_3;
$L__BB2_11:
	cvta.to.global.u64 	%rd37, %rd3;
	ld.global.u64 	%rd38, [%rd37+16];
	cvta.to.global.u64 	%rd39, %rd38;
	add.s64 	%rd41, %rd39, %rd8;
	st.global.u32 	[%rd41], %r25;
$L__BB2_12:
	ret;

}
	// .globl	_Z18knl_eventSelectionP6EventsP14EventsInternalP9EventsOut
.visible .entry _Z18knl_eventSelectionP6EventsP14EventsInternalP9EventsOut(
	.param .u64 .ptr .align 1 _Z18knl_eventSelectionP6EventsP14EventsInternalP9EventsOut_param_0,
	.param .u64 .ptr .align 1 _Z18knl_eventSelectionP6EventsP14EventsInternalP9EventsOut_param_1,
	.param .u64 .ptr .align 1 _Z18knl_eventSelectionP6EventsP14EventsInternalP9EventsOut_param_2
)
{
	.local .align 4 .b8 	__local_depot3[28];
	.reg .b64 	%SP;
	.reg .b64 	%SPL;
	.reg .pred 	%p<97>;
	.reg .b32 	%r<375>;
	.reg .b32 	%f<407>;
	.reg .b64 	%rd<360>;
	.reg .b64 	%fd<27>;

	mov.u64 	%SPL, __local_depot3;
	ld.param.u64 	%rd63, [_Z18knl_eventSelectionP6EventsP14EventsInternalP9EventsOut_param_0];
	ld.param.u64 	%rd64, [_Z18knl_eventSelectionP6EventsP14EventsInternalP9EventsOut_param_1];
	ld.param.u64 	%rd62, [_Z18knl_eventSelectionP6EventsP14EventsInternalP9EventsOut_param_2];
	cvta.to.global.u64 	%rd1, %rd62;
	cvta.to.global.u64 	%rd2, %rd64;
	cvta.to.global.u64 	%rd3, %rd63;
	add.u64 	%rd4, %SPL, 0;
	mov.u32 	%r107, %ntid.x;
	mov.u32 	%r108, %ctaid.x;
	mov.u32 	%r109, %tid.x;
	mad.lo.s32 	%r1, %r107, %r108, %r109;
	ld.global.u32 	%r110, [%rd3];
	setp.ge.s32 	%p1, %r1, %r110;
	@%p1 bra 	$L__BB3_86;
	ld.global.u32 	%r2, [%rd2];
	ld.global.u64 	%rd66, [%rd1];
	cvta.to.global.u64 	%rd67, %rd66;
	mul.wide.s32 	%rd68, %r1, 4;
	add.s64 	%rd69, %rd67, %rd68;
	mov.b32 	%r111, -1;
	st.global.u32 	[%rd69], %r111;
	ld.global.u64 	%rd70, [%rd3+8];
	cvta.to.global.u64 	%rd71, %rd70;
	add.s64 	%rd72, %rd71, %rd68;
	ld.global.u32 	%r112, [%rd72];
	setp.ne.s32 	%p2, %r112, 1;
	@%p2 bra 	$L__BB3_41;
	ld.global.u64 	%rd73, [%rd1+8];
	cvta.to.global.u64 	%rd74, %rd73;
	add.s64 	%rd76, %rd74, %rd68;
	ld.global.u32 	%r113, [%rd76];
	setp.lt.s32 	%p3, %r113, 2;
	@%p3 bra 	$L__BB3_41;
	ld.global.u64 	%rd77, [%rd1+16];
	cvta.to.global.u64 	%rd78, %rd77;
	add.s64 	%rd80, %rd78, %rd68;
	ld.global.u32 	%r114, [%rd80];
	setp.ne.s32 	%p4, %r114, 0;
	@%p4 bra 	$L__BB3_41;
	ld.global.u64 	%rd192, [%rd2+8];
	cvta.to.global.u64 	%rd193, %rd192;
	mul.lo.s32 	%r230, %r2, %r1;
	mul.wide.s32 	%rd194, %r230, 4;
	add.s64 	%rd195, %rd193, %rd194;
	ld.global.u32 	%r231, [%rd195];
	ld.global.u64 	%rd196, [%rd3+168];
	cvta.to.global.u64 	%rd197, %rd196;
	add.s64 	%rd199, %rd197, %rd68;
	ld.global.u32 	%r232, [%rd199];
	add.s32 	%r3, %r232, %r231;
	ld.global.u32 	%r233, [%rd195+4];
	add.s32 	%r4, %r232, %r233;
	ld.global.u64 	%rd200, [%rd3+40];
	cvta.to.global.u64 	%rd5, %rd200;
	mul.wide.s32 	%rd201, %r3, 4;
	add.s64 	%rd202, %rd5, %rd201;
	ld.global.f32 	%f401, [%rd202];
	setp.lt.f32 	%p50, %f401, 0f42000000;
	@%p50 bra 	$L__BB3_86;
	mul.wide.s32 	%rd203, %r4, 4;
	add.s64 	%rd204, %rd5, %rd203;
	ld.global.f32 	%f397, [%rd204];
	setp.lt.f32 	%p51, %f397, 0f41A00000;
	@%p51 bra 	$L__BB3_86;
	ld.global.u64 	%rd205, [%rd3+88];
	cvta.to.global.u64 	%rd206, %rd205;
	add.s64 	%rd208, %rd206, %rd201;
	ld.global.u32 	%r234, [%rd208];
	add.s64 	%rd210, %rd206, %rd203;
	ld.global.u32 	%r235, [%rd210];
	mul.lo.s32 	%r236, %r235, %r234;
	setp.gt.s32 	%p52, %r236, 0;
	@%p52 bra 	$L__BB3_86;
	ld.global.u64 	%rd211, [%rd3+48];
	cvta.to.global.u64 	%rd212, %rd211;
	add.s64 	%rd214, %rd212, %rd201;
	ld.global.f32 	%f402, [%rd214];
	ld.global.u64 	%rd215, [%rd3+56];
	cvta.to.global.u64 	%rd216, %rd215;
	add.s64 	%rd217, %rd216, %rd201;
	ld.global.f32 	%f403, [%rd217];
	ld.global.u64 	%rd218, [%rd3+64];
	cvta.to.global.u64 	%rd219, %rd218;
	add.s64 	%rd220, %rd219, %rd201;
	ld.global.f32 	%f404, [%rd220];
	add.s64 	%rd222, %rd212, %rd203;
	ld.global.f32 	%f398, [%rd222];
	add.s64 	%rd223, %rd216, %rd203;
	ld.global.f32 	%f399, [%rd223];
	add.s64 	%rd224, %rd219, %rd203;
	ld.global.f32 	%f400, [%rd224];
	mul.f32 	%f232, %f403, 0f3F22F983;
	cvt.rni.s32.f32 	%r350, %f232;
	cvt.rn.f32.s32 	%f233, %r350;
	fma.rn.f32 	%f234, %f233, 0fBFC90FDA, %f403;
	fma.rn.f32 	%f235, %f233, 0fB3A22168, %f234;
	fma.rn.f32 	%f388, %f233, 0fA7C234C5, %f235;
	abs.f32 	%f10, %f403;
	setp.ltu.f32 	%p53, %f10, 0f47CE4780;
	mov.u32 	%r346, %r350;
	mov.f32 	%f387, %f388;
	@%p53 bra 	$L__BB3_15;
	setp.neu.f32 	%p54, %f10, 0f7F800000;
	@%p54 bra 	$L__BB3_10;
	mov.f32 	%f238, 0f00000000;
	mul.rn.f32 	%f387, %f403, %f238;
	mov.b32 	%r346, 0;
	bra.uni 	$L__BB3_15;
$L__BB3_10:
	mov.b32 	%r6, %f403;
	shl.b32 	%r238, %r6, 8;
	or.b32  	%r7, %r238, -2147483648;
	mov.b64 	%rd338, 0;
	mov.b32 	%r343, 0;
	mov.u64 	%rd336, __cudart_i2opi_f;
	mov.u64 	%rd337, %rd4;
$L__BB3_11:
	.pragma "nounroll";
	ld.global.nc.u32 	%r239, [%rd336];
	mad.wide.u32 	%rd227, %r239, %r7, %rd338;
	shr.u64 	%rd338, %rd227, 32;
	st.local.u32 	[%rd337], %rd227;
	add.s32 	%r343, %r343, 1;
	add.s64 	%rd337, %rd337, 4;
	add.s64 	%rd336, %rd336, 4;
	setp.ne.s32 	%p55, %r343, 6;
	@%p55 bra 	$L__BB3_11;
	shr.u32 	%r240, %r6, 23;
	st.local.u32 	[%rd4+24], %rd338;
	and.b32  	%r10, %r240, 31;
	and.b32  	%r241, %r240, 224;
	add.s32 	%r242, %r241, -128;
	shr.u32 	%r243, %r242, 5;
	mul.wide.u32 	%rd228, %r243, 4;
	sub.s64 	%rd12, %rd4, %rd228;
	ld.local.u32 	%r344, [%rd12+24];
	ld.local.u32 	%r345, [%rd12+20];
	setp.eq.s32 	%p56, %r10, 0;
	@%p56 bra 	$L__BB3_14;
	shf.l.wrap.b32 	%r344, %r345, %r344, %r10;
	ld.local.u32 	%r244, [%rd12+16];
	shf.l.wrap.b32 	%r345, %r244, %r345, %r10;
$L__BB3_14:
	shr.u32 	%r245, %r344, 30;
	shf.l.wrap.b32 	%r246, %r345, %r344, 2;
	shl.b32 	%r247, %r345, 2;
	shr.u32 	%r248, %r246, 31;
	add.s32 	%r249, %r248, %r245;
	neg.s32 	%r250, %r249;
	setp.lt.s32 	%p57, %r6, 0;
	selp.b32 	%r346, %r250, %r249, %p57;
	xor.b32  	%r251, %r246, %r6;
	shr.s32 	%r252, %r246, 31;
	xor.b32  	%r253, %r252, %r246;
	xor.b32  	%r254, %r252, %r247;
	cvt.u64.u32 	%rd229, %r253;
	shl.b64 	%rd230, %rd229, 32;
	cvt.u64.u32 	%rd231, %r254;
	or.b64  	%rd232, %rd230, %rd231;
	cvt.rn.f64.s64 	%fd15, %rd232;
	mul.f64 	%fd16, %fd15, 0d3BF921FB54442D19;
	cvt.rn.f32.f64 	%f236, %fd16;
	neg.f32 	%f237, %f236;
	setp.lt.s32 	%p58, %r251, 0;
	selp.f32 	%f387, %f237, %f236, %p58;
$L__BB3_15:
	setp.ltu.f32 	%p59, %f10, 0f47CE4780;
	add.s32 	%r256, %r346, 1;
	mul.rn.f32 	%f239, %f387, %f387;
	and.b32  	%r257, %r346, 1;
	setp.eq.b32 	%p60, %r257, 1;
	selp.f32 	%f240, %f387, 0f3F800000, %p60;
	fma.rn.f32 	%f241, %f239, %f240, 0f00000000;
	fma.rn.f32 	%f242, %f239, 0f37CBAC00, 0fBAB607ED;
	selp.f32 	%f243, 0fB94D4153, %f242, %p60;
	selp.f32 	%f244, 0f3C0885E4, 0f3D2AAABB, %p60;
	fma.rn.f32 	%f245, %f243, %f239, %f244;
	selp.f32 	%f246, 0fBE2AAAA8, 0fBEFFFFFF, %p60;
	fma.rn.f32 	%f247, %f245, %f239, %f246;
	fma.rn.f32 	%f248, %f247, %f241, %f240;
	and.b32  	%r258, %r256, 2;
	setp.eq.s32 	%p61, %r258, 0;
	mov.f32 	%f249, 0f00000000;
	sub.f32 	%f250, %f249, %f248;
	selp.f32 	%f251, %f248, %f250, %p61;
	mul.f32 	%f14, %f401, %f251;
	@%p59 bra 	$L__BB3_23;
	setp.neu.f32 	%p62, %f10, 0f7F800000;
	@%p62 bra 	$L__BB3_18;
	mov.f32 	%f254, 0f00000000;
	mul.rn.f32 	%f388, %f403, %f254;
	mov.b32 	%r350, 0;
	bra.uni 	$L__BB3_23;
$L__BB3_18:
	mov.b32 	%r19, %f403;
	shl.b32 	%r260, %r19, 8;
	or.b32  	%r20, %r260, -2147483648;
	mov.b64 	%rd341, 0;
	mov.b32 	%r347, 0;
	mov.u64 	%rd339, __cudart_i2opi_f;
	mov.u64 	%rd340, %rd4;
$L__BB3_19:
	.pragma "nounroll";
	ld.global.nc.u32 	%r261, [%rd339];
	mad.wide.u32 	%rd235, %r261, %r20, %rd341;
	shr.u64 	%rd341, %rd235, 32;
	st.local.u32 	[%rd340], %rd235;
	add.s32 	%r347, %r347, 1;
	add.s64 	%rd340, %rd340, 4;
	add.s64 	%rd339, %rd339, 4;
	setp.ne.s32 	%p63, %r347, 6;
	@%p63 bra 	$L__BB3_19;
	shr.u32 	%r262, %r19, 23;
	st.local.u32 	[%rd4+24], %rd341;
	and.b32  	%r23, %r262, 31;
	and.b32  	%r263, %r262, 224;
	add.s32 	%r264, %r263, -128;
	shr.u32 	%r265, %r264, 5;
	mul.wide.u32 	%rd236, %r265, 4;
	sub.s64 	%rd19, %rd4, %rd236;
	ld.local.u32 	%r348, [%rd19+24];
	ld.local.u32 	%r349, [%rd19+20];
	setp.eq.s32 	%p64, %r23, 0;
	@%p64 bra 	$L__BB3_22;
	shf.l.wrap.b32 	%r348, %r349, %r348, %r23;
	ld.local.u32 	%r266, [%rd19+16];
	shf.l.wrap.b32 	%r349, %r266, %r349, %r23;
$L__BB3_22:
	shr.u32 	%r267, %r348, 30;
	shf.l.wrap.b32 	%r268, %r349, %r348, 2;
	shl.b32 	%r269, %r349, 2;
	shr.u32 	%r270, %r268, 31;
	add.s32 	%r271, %r270, %r267;
	neg.s32 	%r272, %r271;
	setp.lt.s32 	%p65, %r19, 0;
	selp.b32 	%r350, %r272, %r271, %p65;
	xor.b32  	%r273, %r268, %r19;
	shr.s32 	%r274, %r268, 31;
	xor.b32  	%r275, %r274, %r268;
	xor.b32  	%r276, %r274, %r269;
	cvt.u64.u32 	%rd237, %r275;
	shl.b64 	%rd238, %rd237, 32;
	cvt.u64.u32 	%rd239, %r276;
	or.b64  	%rd240, %rd238, %rd239;
	cvt.rn.f64.s64 	%fd17, %rd240;
	mul.f64 	%fd18, %fd17, 0d3BF921FB54442D19;
	cvt.rn.f32.f64 	%f252, %fd18;
	neg.f32 	%f253, %f252;
	setp.lt.s32 	%p66, %r273, 0;
	selp.f32 	%f388, %f253, %f252, %p66;
$L__BB3_23:
	mul.rn.f32 	%f255, %f388, %f388;
	and.b32  	%r278, %r350, 1;
	setp.eq.b32 	%p67, %r278, 1;
	selp.f32 	%f256, 0f3F800000, %f388, %p67;
	fma.rn.f32 	%f257, %f255, %f256, 0f00000000;
	fma.rn.f32 	%f258, %f255, 0f37CBAC00, 0fBAB607ED;
	selp.f32 	%f259, %f258, 0fB94D4153, %p67;
	selp.f32 	%f260, 0f3D2AAABB, 0f3C0885E4, %p67;
	fma.rn.f32 	%f261, %f259, %f255, %f260;
	selp.f32 	%f262, 0fBEFFFFFF, 0fBE2AAAA8, %p67;
	fma.rn.f32 	%f263, %f261, %f255, %f262;
	fma.rn.f32 	%f264, %f263, %f257, %f256;
	and.b32  	%r279, %r350, 2;
	setp.eq.s32 	%p68, %r279, 0;
	mov.f32 	%f265, 0f00000000;
	sub.f32 	%f266, %f265, %f264;
	selp.f32 	%f267, %f264, %f266, %p68;
	mul.f32 	%f18, %f401, %f267;
	abs.f32 	%f268, %f402;
	mov.f32 	%f269, 0f3FB8AA3B;
	mul.rn.f32 	%f270, %f268, %f269;
	cvt.rzi.f32.f32 	%f271, %f270;
	abs.f32 	%f272, %f271;
	setp.gt.f32 	%p69, %f272, 0f42FC0000;
	mov.f32 	%f273, 0f42FC0000;
	copysign.f32 	%f274, %f271, %f273;
	selp.f32 	%f275, %f274, %f271, %p69;
	fma.rn.f32 	%f276, %f275, 0fBF317218, %f268;
	fma.rn.f32 	%f277, %f275, 0f3102E308, %f276;
	mul.f32 	%f278, %f277, 0f3FB8AA3B;
	add.f32 	%f279, %f275, 0f4B40007D;
	mov.b32 	%r280, %f279;
	shl.b32 	%r281, %r280, 23;
	mov.b32 	%f280, %r281;
	ex2.approx.ftz.f32 	%f281, %f278;
	mul.f32 	%f282, %f281, %f280;
	mov.f32 	%f283, 0fBE000000;
	div.approx.ftz.f32 	%f284, %f283, %f282;
	fma.rn.f32 	%f285, %f282, 0f40000000, %f284;
	mul.f32 	%f286, %f402, %f402;
	fma.rn.f32 	%f287, %f286, 0f363D0ADA, 0f394FFF49;
	fma.rn.f32 	%f288, %f287, %f286, 0f3C08889A;
	fma.rn.f32 	%f289, %f288, %f286, 0f3E2AAAAB;
	mul.f32 	%f290, %f286, %f289;
	fma.rn.f32 	%f291, %f290, %f402, %f402;
	setp.ge.f32 	%p70, %f268, 0f3F800000;
	copysign.f32 	%f292, %f402, %f285;
	selp.f32 	%f293, %f292, %f291, %p70;
	mul.f32 	%f19, %f401, %f293;
	mul.f32 	%f294, %f399, 0f3F22F983;
	cvt.rni.s32.f32 	%r358, %f294;
	cvt.rn.f32.s32 	%f295, %r358;
	fma.rn.f32 	%f296, %f295, 0fBFC90FDA, %f399;
	fma.rn.f32 	%f297, %f295, 0fB3A22168, %f296;
	fma.rn.f32 	%f390, %f295, 0fA7C234C5, %f297;
	abs.f32 	%f21, %f399;
	setp.ltu.f32 	%p71, %f21, 0f47CE4780;
	mov.u32 	%r354, %r358;
	mov.f32 	%f389, %f390;
	@%p71 bra 	$L__BB3_31;
	setp.neu.f32 	%p72, %f21, 0f7F800000;
	@%p72 bra 	$L__BB3_26;
	mov.f32 	%f300, 0f00000000;
	mul.rn.f32 	%f389, %f399, %f300;
	mov.b32 	%r354, 0;
	bra.uni 	$L__BB3_31;
$L__BB3_26:
	mov.b64 	%rd344, 0;
	mov.b32 	%r351, 0;
	mov.u64 	%rd342, __cudart_i2opi_f;
	mov.b32 	%r284, %f399;
	shl.b32 	%r285, %r284, 8;
	or.b32  	%r286, %r285, -2147483648;
	mov.u64 	%rd343, %rd4;
$L__BB3_27:
	.pragma "nounroll";
	ld.global.nc.u32 	%r283, [%rd342];
	mad.wide.u32 	%rd243, %r283, %r286, %rd344;
	shr.u64 	%rd344, %rd243, 32;
	st.local.u32 	[%rd343], %rd243;
	add.s32 	%r351, %r351, 1;
	add.s64 	%rd343, %rd343, 4;
	add.s64 	%rd342, %rd342, 4;
	setp.ne.s32 	%p73, %r351, 6;
	@%p73 bra 	$L__BB3_27;
	mov.b32 	%r287, %f399;
	shr.u32 	%r288, %r287, 23;
	st.local.u32 	[%rd4+24], %rd344;
	and.b32  	%r289, %r288, 31;
	and.b32  	%r290, %r288, 224;
	add.s32 	%r291, %r290, -128;
	shr.u32 	%r292, %r291, 5;
	mul.wide.u32 	%rd244, %r292, 4;
	sub.s64 	%rd245, %rd4, %rd244;
	ld.local.u32 	%r352, [%rd245+24];
	ld.local.u32 	%r353, [%rd245+20];
	setp.eq.s32 	%p74, %r289, 0;
	@%p74 bra 	$L__BB3_30;
	shf.l.wrap.b32 	%r352, %r353, %r352, %r289;
	mul.wide.u32 	%rd246, %r292, 4;
	sub.s64 	%rd247, %rd4, %rd246;
	ld.local.u32 	%r299, [%rd247+16];
	shf.l.wrap.b32 	%r353, %r299, %r353, %r289;
$L__BB3_30:
	shr.u32 	%r300, %r352, 30;
	shf.l.wrap.b32 	%r301, %r353, %r352, 2;
	shl.b32 	%r302, %r353, 2;
	shr.u32 	%r303, %r301, 31;
	add.s32 	%r304, %r303, %r300;
	neg.s32 	%r305, %r304;
	setp.lt.s32 	%p75, %r287, 0;
	selp.b32 	%r354, %r305, %r304, %p75;
	xor.b32  	%r307, %r301, %r287;
	shr.s32 	%r308, %r301, 31;
	xor.b32  	%r309, %r308, %r301;
	xor.b32  	%r310, %r308, %r302;
	cvt.u64.u32 	%rd248, %r309;
	shl.b64 	%rd249, %rd248, 32;
	cvt.u64.u32 	%rd250, %r310;
	or.b64  	%rd251, %rd249, %rd250;
	cvt.rn.f64.s64 	%fd19, %rd251;
	mul.f64 	%fd20, %fd19, 0d3BF921FB54442D19;
	cvt.rn.f32.f64 	%f298, %fd20;
	neg.f32 	%f299, %f298;
	setp.lt.s32 	%p76, %r307, 0;
	selp.f32 	%f389, %f299, %f298, %p76;
$L__BB3_31:
	setp.ltu.f32 	%p77, %f21, 0f47CE4780;
	add.s32 	%r312, %r354, 1;
	mul.rn.f32 	%f301, %f389, %f389;
	and.b32  	%r313, %r354, 1;
	setp.eq.b32 	%p78, %r313, 1;
	selp.f32 	%f302, %f389, 0f3F800000, %p78;
	fma.rn.f32 	%f303, %f301, %f302, 0f00000000;
	fma.rn.f32 	%f304, %f301, 0f37CBAC00, 0fBAB607ED;
	selp.f32 	%f305, 0fB94D4153, %f304, %p78;
	selp.f32 	%f306, 0f3C0885E4, 0f3D2AAABB, %p78;
	fma.rn.f32 	%f307, %f305, %f301, %f306;
	selp.f32 	%f308, 0fBE2AAAA8, 0fBEFFFFFF, %p78;
	fma.rn.f32 	%f309, %f307, %f301, %f308;
	fma.rn.f32 	%f310, %f309, %f303, %f302;
	and.b32  	%r314, %r312, 2;
	setp.eq.s32 	%p79, %r314, 0;
	mov.f32 	%f311, 0f00000000;
	sub.f32 	%f312, %f311, %f310;
	selp.f32 	%f25, %f310, %f312, %p79;
	@%p77 bra 	$L__BB3_39;
	setp.neu.f32 	%p80, %f21, 0f7F800000;
	@%p80 bra 	$L__BB3_34;
	mov.f32 	%f315, 0f00000000;
	mul.rn.f32 	%f390, %f399, %f315;
	mov.b32 	%r358, 0;
	bra.uni 	$L__BB3_39;
$L__BB3_34:
	mov.b64 	%rd347, 0;
	mov.b32 	%r355, 0;
	mov.u64 	%rd345, __cudart_i2opi_f;
	mov.b32 	%r44, %f399;
	shl.b32 	%r317, %r44, 8;
	or.b32  	%r318, %r317, -2147483648;
	mov.u64 	%rd346, %rd4;
$L__BB3_35:
	.pragma "nounroll";
	ld.global.nc.u32 	%r316, [%rd345];
	mad.wide.u32 	%rd254, %r316, %r318, %rd347;
	shr.u64 	%rd347, %rd254, 32;
	st.local.u32 	[%rd346], %rd254;
	add.s32 	%r355, %r355, 1;
	add.s64 	%rd346, %rd346, 4;
	add.s64 	%rd345, %rd345, 4;
	setp.ne.s32 	%p81, %r355, 6;
	@%p81 bra 	$L__BB3_35;
	shr.u32 	%r319, %r44, 23;
	st.local.u32 	[%rd4+24], %rd347;
	and.b32  	%r46, %r319, 31;
	and.b32  	%r320, %r319, 224;
	add.s32 	%r321, %r320, -128;
	shr.u32 	%r322, %r321, 5;
	mul.wide.u32 	%rd255, %r322, 4;
	sub.s64 	%rd32, %rd4, %rd255;
	ld.local.u32 	%r356, [%rd32+24];
	ld.local.u32 	%r357, [%rd32+20];
	setp.eq.s32 	%p82, %r46, 0;
	@%p82 bra 	$L__BB3_38;
	shf.l.wrap.b32 	%r356, %r357, %r356, %r46;
	ld.local.u32 	%r323, [%rd32+16];
	shf.l.wrap.b32 	%r357, %r323, %r357, %r46;
$L__BB3_38:
	shr.u32 	%r324, %r356, 30;
	shf.l.wrap.b32 	%r325, %r357, %r356, 2;
	shl.b32 	%r326, %r357, 2;
	shr.u32 	%r327, %r325, 31;
	add.s32 	%r328, %r327, %r324;
	neg.s32 	%r329, %r328;
	setp.lt.s32 	%p83, %r44, 0;
	selp.b32 	%r358, %r329, %r328, %p83;
	xor.b32  	%r330, %r325, %r44;
	shr.s32 	%r331, %r325, 31;
	xor.b32  	%r332, %r331, %r325;
	xor.b32  	%r333, %r331, %r326;
	cvt.u64.u32 	%rd256, %r332;
	shl.b64 	%rd257, %rd256, 32;
	cvt.u64.u32 	%rd258, %r333;
	or.b64  	%rd259, %rd257, %rd258;
	cvt.rn.f64.s64 	%fd21, %rd259;
	mul.f64 	%fd22, %fd21, 0d3BF921FB54442D19;
	cvt.rn.f32.f64 	%f313, %fd22;
	neg.f32 	%f314, %f313;
	setp.lt.s32 	%p84, %r330, 0;
	selp.f32 	%f390, %f314, %f313, %p84;
$L__BB3_39:
	mul.f32 	%f316, %f397, %f25;
	mul.rn.f32 	%f317, %f390, %f390;
	and.b32  	%r335, %r358, 1;
	setp.eq.b32 	%p85, %r335, 1;
	selp.f32 	%f318, 0f3F800000, %f390, %p85;
	fma.rn.f32 	%f319, %f317, %f318, 0f00000000;
	fma.rn.f32 	%f320, %f317, 0f37CBAC00, 0fBAB607ED;
	selp.f32 	%f321, %f320, 0fB94D4153, %p85;
	selp.f32 	%f322, 0f3D2AAABB, 0f3C0885E4, %p85;
	fma.rn.f32 	%f323, %f321, %f317, %f322;
	selp.f32 	%f324, 0fBEFFFFFF, 0fBE2AAAA8, %p85;
	fma.rn.f32 	%f325, %f323, %f317, %f324;
	fma.rn.f32 	%f326, %f325, %f319, %f318;
	and.b32  	%r336, %r358, 2;
	setp.eq.s32 	%p86, %r336, 0;
	mov.f32 	%f327, 0f00000000;
	sub.f32 	%f328, %f327, %f326;
	selp.f32 	%f329, %f326, %f328, %p86;
	mul.f32 	%f330, %f397, %f329;
	abs.f32 	%f331, %f398;
	mov.f32 	%f332, 0f3FB8AA3B;
	mul.rn.f32 	%f333, %f331, %f332;
	cvt.rzi.f32.f32 	%f334, %f333;
	abs.f32 	%f335, %f334;
	setp.gt.f32 	%p87, %f335, 0f42FC0000;
	mov.f32 	%f336, 0f42FC0000;
	copysign.f32 	%f337, %f334, %f336;
	selp.f32 	%f338, %f337, %f334, %p87;
	fma.rn.f32 	%f339, %f338, 0fBF317218, %f331;
	fma.rn.f32 	%f340, %f338, 0f3102E308, %f339;
	mul.f32 	%f341, %f340, 0f3FB8AA3B;
	add.f32 	%f342, %f338, 0f4B40007D;
	mov.b32 	%r337, %f342;
	shl.b32 	%r338, %r337, 23;
	mov.b32 	%f343, %r338;
	ex2.approx.ftz.f32 	%f344, %f341;
	mul.f32 	%f345, %f344, %f343;
	mov.f32 	%f346, 0fBE000000;
	div.approx.ftz.f32 	%f347, %f346, %f345;
	fma.rn.f32 	%f348, %f345, 0f40000000, %f347;
	mul.f32 	%f349, %f398, %f398;
	fma.rn.f32 	%f350, %f349, 0f363D0ADA, 0f394FFF49;
	fma.rn.f32 	%f351, %f350, %f349, 0f3C08889A;
	fma.rn.f32 	%f352, %f351, %f349, 0f3E2AAAAB;
	mul.f32 	%f353, %f349, %f352;
	fma.rn.f32 	%f354, %f353, %f398, %f398;
	setp.ge.f32 	%p88, %f331, 0f3F800000;
	copysign.f32 	%f355, %f398, %f348;
	selp.f32 	%f356, %f355, %f354, %p88;
	mul.f32 	%f357, %f397, %f356;
	mul.f32 	%f358, %f330, %f330;
	fma.rn.f32 	%f359, %f316, %f316, %f358;
	fma.rn.f32 	%f360, %f357, %f357, %f359;
	fma.rn.f32 	%f361, %f400, %f400, %f360;
	sqrt.rn.f32 	%f362, %f361;
	add.f32 	%f363, %f14, %f316;
	add.f32 	%f364, %f18, %f330;
	add.f32 	%f365, %f19, %f357;
	mul.f32 	%f366, %f18, %f18;
	fma.rn.f32 	%f367, %f14, %f14, %f366;
	fma.rn.f32 	%f368, %f19, %f19, %f367;
	fma.rn.f32 	%f369, %f404, %f404, %f368;
	sqrt.rn.f32 	%f370, %f369;
	add.f32 	%f371, %f370, %f362;
	mul.f32 	%f372, %f363, %f363;
	mul.f32 	%f373, %f364, %f364;
	add.f32 	%f29, %f372, %f373;
	mul.f32 	%f374, %f371, %f371;
	sub.f32 	%f375, %f374, %f372;
	sub.f32 	%f376, %f375, %f373;
	mul.f32 	%f377, %f365, %f365;
	sub.f32 	%f378, %f376, %f377;
	sqrt.rn.f32 	%f396, %f378;
	setp.lt.f32 	%p89, %f396, 0f42700000;
	setp.gt.f32 	%p90, %f396, 0f43020000;
	or.pred  	%p91, %p89, %p90;
	@%p91 bra 	$L__BB3_86;
	ld.param.u64 	%rd334, [_Z18knl_eventSelectionP6EventsP14EventsInternalP9EventsOut_param_2];
	sqrt.rn.f32 	%f395, %f29;
	cvta.to.global.u64 	%rd260, %rd334;
	ld.global.u64 	%rd261, [%rd260];
	cvta.to.global.u64 	%rd262, %rd261;
	mul.wide.s32 	%rd263, %r1, 4;
	add.s64 	%rd264, %rd262, %rd263;
	mov.b32 	%r339, 0;
	st.global.u32 	[%rd264], %r339;
	ld.global.u64 	%rd265, [%rd3+88];
	cvta.to.global.u64 	%rd266, %rd265;
	mul.wide.s32 	%rd267, %r3, 4;
	add.s64 	%rd268, %rd266, %rd267;
	ld.global.u32 	%r340, [%rd268];
	cvt.rn.f32.s32 	%f379, %r340;
	ld.global.u64 	%rd269, [%rd260+120];
	cvta.to.global.u64 	%rd270, %rd269;
	add.s64 	%rd271, %rd270, %rd263;
	st.global.f32 	[%rd271], %f379;
	ld.global.u64 	%rd272, [%rd3+88];
	cvta.to.global.u64 	%rd273, %rd272;
	mul.wide.s32 	%rd274, %r4, 4;
	add.s64 	%rd275, %rd273, %rd274;
	ld.global.u32 	%r341, [%rd275];
	cvt.rn.f32.s32 	%f380, %r341;
	ld.global.u64 	%rd276, [%rd260+128];
	cvta.to.global.u64 	%rd277, %rd276;
	add.s64 	%rd278, %rd277, %rd263;
	st.global.f32 	[%rd278], %f380;
	ld.global.u64 	%rd279, [%rd3+80];
	cvta.to.global.u64 	%rd280, %rd279;
	add.s64 	%rd281, %rd280, %rd267;
	ld.global.f32 	%f381, [%rd281];
	ld.global.u64 	%rd282, [%rd260+136];
	cvta.to.global.u64 	%rd283, %rd282;
	add.s64 	%rd284, %rd283, %rd263;
	st.global.f32 	[%rd284], %f381;
	ld.global.u64 	%rd285, [%rd3+80];
	cvta.to.global.u64 	%rd286, %rd285;
	add.s64 	%rd287, %rd286, %rd274;
	ld.global.f32 	%f382, [%rd287];
	ld.global.u64 	%rd288, [%rd260+144];
	cvta.to.global.u64 	%rd289, %rd288;
	add.s64 	%rd290, %rd289, %rd263;
	st.global.f32 	[%rd290], %f382;
	bra.uni 	$L__BB3_81;
$L__BB3_41:
	ld.global.u64 	%rd81, [%rd3+16];
	cvta.to.global.u64 	%rd82, %rd81;
	add.s64 	%rd84, %rd82, %rd68;
	ld.global.u32 	%r115, [%rd84];
	setp.ne.s32 	%p5, %r115, 1;
	@%p5 bra 	$L__BB3_81;
	ld.global.u64 	%rd85, [%rd1+8];
	cvta.to.global.u64 	%rd86, %rd85;
	add.s64 	%rd88, %rd86, %rd68;
	ld.global.u32 	%r116, [%rd88];
	setp.ne.s32 	%p6, %r116, 0;
	@%p6 bra 	$L__BB3_81;
	ld.global.u64 	%rd89, [%rd1+16];
	cvta.to.global.u64 	%rd90, %rd89;
	add.s64 	%rd92, %rd90, %rd68;
	ld.global.u32 	%r117, [%rd92];
	setp.lt.s32 	%p7, %r117, 2;
	@%p7 bra 	$L__BB3_81;
	ld.global.u64 	%rd93, [%rd2+16];
	cvta.to.global.u64 	%rd94, %rd93;
	mul.lo.s32 	%r118, %r2, %r1;
	mul.wide.s32 	%rd95, %r118, 4;
	add.s64 	%rd96, %rd94, %rd95;
	ld.global.u32 	%r119, [%rd96];
	ld.global.u64 	%rd97, [%rd3+176];
	cvta.to.global.u64 	%rd98, %rd97;
	add.s64 	%rd100, %rd98, %rd68;
	ld.global.u32 	%r120, [%rd100];
	add.s32 	%r55, %r120, %r119;
	ld.global.u32 	%r121, [%rd96+4];
	add.s32 	%r56, %r120, %r121;
	ld.global.u64 	%rd101, [%rd3+96];
	cvta.to.global.u64 	%rd33, %rd101;
	mul.wide.s32 	%rd102, %r55, 4;
	add.s64 	%rd103, %rd33, %rd102;
	ld.global.f32 	%f401, [%rd103];
	setp.lt.f32 	%p8, %f401, 0f41D80000;
	@%p8 bra 	$L__BB3_86;
	mul.wide.s32 	%rd104, %r56, 4;
	add.s64 	%rd105, %rd33, %rd104;
	ld.global.f32 	%f397, [%rd105];
	setp.lt.f32 	%p9, %f397, 0f41200000;
	@%p9 bra 	$L__BB3_86;
	ld.global.u64 	%rd106, [%rd3+160];
	cvta.to.global.u64 	%rd107, %rd106;
	add.s64 	%rd109, %rd107, %rd102;
	ld.global.u32 	%r122, [%rd109];
	add.s64 	%rd111, %rd107, %rd104;
	ld.global.u32 	%r123, [%rd111];
	mul.lo.s32 	%r124, %r123, %r122;
	setp.gt.s32 	%p10, %r124, 0;
	@%p10 bra 	$L__BB3_86;
	ld.global.u64 	%rd112, [%rd3+104];
	cvta.to.global.u64 	%rd113, %rd112;
	add.s64 	%rd115, %rd113, %rd102;
	ld.global.f32 	%f402, [%rd115];
	ld.global.u64 	%rd116, [%rd3+112];
	cvta.to.global.u64 	%rd117, %rd116;
	add.s64 	%rd118, %rd117, %rd102;
	ld.global.f32 	%f403, [%rd118];
	ld.global.u64 	%rd119, [%rd3+120];
	cvta.to.global.u64 	%rd120, %rd119;
	add.s64 	%rd121, %rd120, %rd102;
	ld.global.f32 	%f404, [%rd121];
	add.s64 	%rd123, %rd113, %rd104;
	ld.global.f32 	%f398, [%rd123];
	add.s64 	%rd124, %rd117, %rd104;
	ld.global.f32 	%f399, [%rd124];
	add.s64 	%rd125, %rd120, %rd104;
	ld.global.f32 	%f400, [%rd125];
	mul.f32 	%f81, %f403, 0f3F22F983;
	cvt.rni.s32.f32 	%r366, %f81;
	cvt.rn.f32.s32 	%f82, %r366;
	fma.rn.f32 	%f83, %f82, 0fBFC90FDA, %f403;
	fma.rn.f32 	%f84, %f82, 0fB3A22168, %f83;
	fma.rn.f32 	%f392, %f82, 0fA7C234C5, %f84;
	abs.f32 	%f41, %f403;
	setp.ltu.f32 	%p11, %f41, 0f47CE4780;
	mov.u32 	%r362, %r366;
	mov.f32 	%f391, %f392;
	@%p11 bra 	$L__BB3_55;
	setp.neu.f32 	%p12, %f41, 0f7F800000;
	@%p12 bra 	$L__BB3_50;
	mov.f32 	%f87, 0f00000000;
	mul.rn.f32 	%f391, %f403, %f87;
	mov.b32 	%r362, 0;
	bra.uni 	$L__BB3_55;
$L__BB3_50:
	mov.b32 	%r58, %f403;
	shl.b32 	%r126, %r58, 8;
	or.b32  	%r59, %r126, -2147483648;
	mov.b64 	%rd350, 0;
	mov.b32 	%r359, 0;
	mov.u64 	%rd348, __cudart_i2opi_f;
	mov.u64 	%rd349, %rd4;
$L__BB3_51:
	.pragma "nounroll";
	ld.global.nc.u32 	%r127, [%rd348];
	mad.wide.u32 	%rd128, %r127, %r59, %rd350;
	shr.u64 	%rd350, %rd128, 32;
	st.local.u32 	[%rd349], %rd128;
	add.s32 	%r359, %r359, 1;
	add.s64 	%rd349, %rd349, 4;
	add.s64 	%rd348, %rd348, 4;
	setp.ne.s32 	%p13, %r359, 6;
	@%p13 bra 	$L__BB3_51;
	shr.u32 	%r128, %r58, 23;
	st.local.u32 	[%rd4+24], %rd350;
	and.b32  	%r62, %r128, 31;
	and.b32  	%r129, %r128, 224;
	add.s32 	%r130, %r129, -128;
	shr.u32 	%r131, %r130, 5;
	mul.wide.u32 	%rd129, %r131, 4;
	sub.s64 	%rd40, %rd4, %rd129;
	ld.local.u32 	%r360, [%rd40+24];
	ld.local.u32 	%r361, [%rd40+20];
	setp.eq.s32 	%p14, %r62, 0;
	@%p14 bra 	$L__BB3_54;
	shf.l.wrap.b32 	%r360, %r361, %r360, %r62;
	ld.local.u32 	%r132, [%rd40+16];
	shf.l.wrap.b32 	%r361, %r132, %r361, %r62;
$L__BB3_54:
	shr.u32 	%r133, %r360, 30;
	shf.l.wrap.b32 	%r134, %r361, %r360, 2;
	shl.b32 	%r135, %r361, 2;
	shr.u32 	%r136, %r134, 31;
	add.s32 	%r137, %r136, %r133;
	neg.s32 	%r138, %r137;
	setp.lt.s32 	%p15, %r58, 0;
	selp.b32 	%r362, %r138, %r137, %p15;
	xor.b32  	%r139, %r134, %r58;
	shr.s32 	%r140, %r134, 31;
	xor.b32  	%r141, %r140, %r134;
	xor.b32  	%r142, %r140, %r135;
	cvt.u64.u32 	%rd130, %r141;
	shl.b64 	%rd131, %rd130, 32;
	cvt.u64.u32 	%rd132, %r142;
	or.b64  	%rd133, %rd131, %rd132;
	cvt.rn.f64.s64 	%fd7, %rd133;
	mul.f64 	%fd8, %fd7, 0d3BF921FB54442D19;
	cvt.rn.f32.f64 	%f85, %fd8;
	neg.f32 	%f86, %f85;
	setp.lt.s32 	%p16, %r139, 0;
	selp.f32 	%f391, %f86, %f85, %p16;
$L__BB3_55:
	setp.ltu.f32 	%p17, %f41, 0f47CE4780;
	add.s32 	%r144, %r362, 1;
	mul.rn.f32 	%f88, %f391, %f391;
	and.b32  	%r145, %r362, 1;
	setp.eq.b32 	%p18, %r145, 1;
	selp.f32 	%f89, %f391, 0f3F800000, %p18;
	fma.rn.f32 	%f90, %f88, %f89, 0f00000000;
	fma.rn.f32 	%f91, %f88, 0f37CBAC00, 0fBAB607ED;
	selp.f32 	%f92, 0fB94D4153, %f91, %p18;
	selp.f32 	%f93, 0f3C0885E4, 0f3D2AAABB, %p18;
	fma.rn.f32 	%f94, %f92, %f88, %f93;
	selp.f32 	%f95, 0fBE2AAAA8, 0fBEFFFFFF, %p18;
	fma.rn.f32 	%f96, %f94, %f88, %f95;
	fma.rn.f32 	%f97, %f96, %f90, %f89;
	and.b32  	%r146, %r144, 2;
	setp.eq.s32 	%p19, %r146, 0;
	mov.f32 	%f98, 0f00000000;
	sub.f32 	%f99, %f98, %f97;
	selp.f32 	%f100, %f97, %f99, %p19;
	mul.f32 	%f45, %f401, %f100;
	@%p17 bra 	$L__BB3_63;
	setp.neu.f32 	%p20, %f41, 0f7F800000;
	@%p20 bra 	$L__BB3_58;
	mov.f32 	%f103, 0f00000000;
	mul.rn.f32 	%f392, %f403, %f103;
	mov.b32 	%r366, 0;
	bra.uni 	$L__BB3_63;
$L__BB3_58:
	mov.b32 	%r71, %f403;
	shl.b32 	%r148, %r71, 8;
	or.b32  	%r72, %r148, -2147483648;
	mov.b64 	%rd353, 0;
	mov.b32 	%r363, 0;
	mov.u64 	%rd351, __cudart_i2opi_f;
	mov.u64 	%rd352, %rd4;
$L__BB3_59:
	.pragma "nounroll";
	ld.global.nc.u32 	%r149, [%rd351];
	mad.wide.u32 	%rd136, %r149, %r72, %rd353;
	shr.u64 	%rd353, %rd136, 32;
	st.local.u32 	[%rd352], %rd136;
	add.s32 	%r363, %r363, 1;
	add.s64 	%rd352, %rd352, 4;
	add.s64 	%rd351, %rd351, 4;
	setp.ne.s32 	%p21, %r363, 6;
	@%p21 bra 	$L__BB3_59;
	shr.u32 	%r150, %r71, 23;
	st.local.u32 	[%rd4+24], %rd353;
	and.b32  	%r75, %r150, 31;
	and.b32  	%r151, %r150, 224;
	add.s32 	%r152, %r151, -128;
	shr.u32 	%r153, %r152, 5;
	mul.wide.u32 	%rd137, %r153, 4;
	sub.s64 	%rd47, %rd4, %rd137;
	ld.local.u32 	%r364, [%rd47+24];
	ld.local.u32 	%r365, [%rd47+20];
	setp.eq.s32 	%p22, %r75, 0;
	@%p22 bra 	$L__BB3_62;
	shf.l.wrap.b32 	%r364, %r365, %r364, %r75;
	ld.local.u32 	%r154, [%rd47+16];
	shf.l.wrap.b32 	%r365, %r154, %r365, %r75;
$L__BB3_62:
	shr.u32 	%r155, %r364, 30;
	shf.l.wrap.b32 	%r156, %r365, %r364, 2;
	shl.b32 	%r157, %r365, 2;
	shr.u32 	%r158, %r156, 31;
	add.s32 	%r159, %r158, %r155;
	neg.s32 	%r160, %r159;
	setp.lt.s32 	%p23, %r71, 0;
	selp.b32 	%r366, %r160, %r159, %p23;
	xor.b32  	%r161, %r156, %r71;
	shr.s32 	%r162, %r156, 31;
	xor.b32  	%r163, %r162, %r156;
	xor.b32  	%r164, %r162, %r157;
	cvt.u64.u32 	%rd138, %r163;
	shl.b64 	%rd139, %rd138, 32;
	cvt.u64.u32 	%rd140, %r164;
	or.b64  	%rd141, %rd139, %rd140;
	cvt.rn.f64.s64 	%fd9, %rd141;
	mul.f64 	%fd10, %fd9, 0d3BF921FB54442D19;
	cvt.rn.f32.f64 	%f101, %fd10;
	neg.f32 	%f102, %f101;
	setp.lt.s32 	%p24, %r161, 0;
	selp.f32 	%f392, %f102, %f101, %p24;
$L__BB3_63:
	mul.rn.f32 	%f104, %f392, %f392;
	and.b32  	%r166, %r366, 1;
	setp.eq.b32 	%p25, %r166, 1;
	selp.f32 	%f105, 0f3F800000, %f392, %p25;
	fma.rn.f32 	%f106, %f104, %f105, 0f00000000;
	fma.rn.f32 	%f107, %f104, 0f37CBAC00, 0fBAB607ED;
	selp.f32 	%f108, %f107, 0fB94D4153, %p25;
	selp.f32 	%f109, 0f3D2AAABB, 0f3C0885E4, %p25;
	fma.rn.f32 	%f110, %f108, %f104, %f109;
	selp.f32 	%f111, 0fBEFFFFFF, 0fBE2AAAA8, %p25;
	fma.rn.f32 	%f112, %f110, %f104, %f111;
	fma.rn.f32 	%f113, %f112, %f106, %f105;
	and.b32  	%r167, %r366, 2;
	setp.eq.s32 	%p26, %r167, 0;
	mov.f32 	%f114, 0f00000000;
	sub.f32 	%f115, %f114, %f113;
	selp.f32 	%f116, %f113, %f115, %p26;
	mul.f32 	%f49, %f401, %f116;
	abs.f32 	%f117, %f402;
	mov.f32 	%f118, 0f3FB8AA3B;
	mul.rn.f32 	%f119, %f117, %f118;
	cvt.rzi.f32.f32 	%f120, %f119;
	abs.f32 	%f121, %f120;
	setp.gt.f32 	%p27, %f121, 0f42FC0000;
	mov.f32 	%f122, 0f42FC0000;
	copysign.f32 	%f123, %f120, %f122;
	selp.f32 	%f124, %f123, %f120, %p27;
	fma.rn.f32 	%f125, %f124, 0fBF317218, %f117;
	fma.rn.f32 	%f126, %f124, 0f3102E308, %f125;
	mul.f32 	%f127, %f126, 0f3FB8AA3B;
	add.f32 	%f128, %f124, 0f4B40007D;
	mov.b32 	%r168, %f128;
	shl.b32 	%r169, %r168, 23;
	mov.b32 	%f129, %r169;
	ex2.approx.ftz.f32 	%f130, %f127;
	mul.f32 	%f131, %f130, %f129;
	mov.f32 	%f132, 0fBE000000;
	div.approx.ftz.f32 	%f133, %f132, %f131;
	fma.rn.f32 	%f134, %f131, 0f40000000, %f133;
	mul.f32 	%f135, %f402, %f402;
	fma.rn.f32 	%f136, %f135, 0f363D0ADA, 0f394FFF49;
	fma.rn.f32 	%f137, %f136, %f135, 0f3C08889A;
	fma.rn.f32 	%f138, %f137, %f135, 0f3E2AAAAB;
	mul.f32 	%f139, %f135, %f138;
	fma.rn.f32 	%f140, %f139, %f402, %f402;
	setp.ge.f32 	%p28, %f117, 0f3F800000;
	copysign.f32 	%f141, %f402, %f134;
	selp.f32 	%f142, %f141, %f140, %p28;
	mul.f32 	%f50, %f401, %f142;
	mul.f32 	%f143, %f399, 0f3F22F983;
	cvt.rni.s32.f32 	%r374, %f143;
	cvt.rn.f32.s32 	%f144, %r374;
	fma.rn.f32 	%f145, %f144, 0fBFC90FDA, %f399;
	fma.rn.f32 	%f146, %f144, 0fB3A22168, %f145;
	fma.rn.f32 	%f394, %f144, 0fA7C234C5, %f146;
	abs.f32 	%f52, %f399;
	setp.ltu.f32 	%p29, %f52, 0f47CE4780;
	mov.u32 	%r370, %r374;
	mov.f32 	%f393, %f394;
	@%p29 bra 	$L__BB3_71;
	setp.neu.f32 	%p30, %f52, 0f7F800000;
	@%p30 bra 	$L__BB3_66;
	mov.f32 	%f149, 0f00000000;
	mul.rn.f32 	%f393, %f399, %f149;
	mov.b32 	%r370, 0;
	bra.uni 	$L__BB3_71;
$L__BB3_66:
	mov.b64 	%rd356, 0;
	mov.b32 	%r367, 0;
	mov.u64 	%rd354, __cudart_i2opi_f;
	mov.b32 	%r172, %f399;
	shl.b32 	%r173, %r172, 8;
	or.b32  	%r174, %r173, -2147483648;
	mov.u64 	%rd355, %rd4;
$L__BB3_67:
	.pragma "nounroll";
	ld.global.nc.u32 	%r171, [%rd354];
	mad.wide.u32 	%rd144, %r171, %r174, %rd356;
	shr.u64 	%rd356, %rd144, 32;
	st.local.u32 	[%rd355], %rd144;
	add.s32 	%r367, %r367, 1;
	add.s64 	%rd355, %rd355, 4;
	add.s64 	%rd354, %rd354, 4;
	setp.ne.s32 	%p31, %r367, 6;
	@%p31 bra 	$L__BB3_67;
	mov.b32 	%r175, %f399;
	shr.u32 	%r176, %r175, 23;
	st.local.u32 	[%rd4+24], %rd356;
	and.b32  	%r177, %r176, 31;
	and.b32  	%r178, %r176, 224;
	add.s32 	%r179, %r178, -128;
	shr.u32 	%r180, %r179, 5;
	mul.wide.u32 	%rd145, %r180, 4;
	sub.s64 	%rd146, %rd4, %rd145;
	ld.local.u32 	%r368, [%rd146+24];
	ld.local.u32 	%r369, [%rd146+20];
	setp.eq.s32 	%p32, %r177, 0;
	@%p32 bra 	$L__BB3_70;
	shf.l.wrap.b32 	%r368, %r369, %r368, %r177;
	mul.wide.u32 	%rd147, %r180, 4;
	sub.s64 	%rd148, %rd4, %rd147;
	ld.local.u32 	%r187, [%rd148+16];
	shf.l.wrap.b32 	%r369, %r187, %r369, %r177;
$L__BB3_70:
	shr.u32 	%r188, %r368, 30;
	shf.l.wrap.b32 	%r189, %r369, %r368, 2;
	shl.b32 	%r190, %r369, 2;
	shr.u32 	%r191, %r189, 31;
	add.s32 	%r192, %r191, %r188;
	neg.s32 	%r193, %r192;
	setp.lt.s32 	%p33, %r175, 0;
	selp.b32 	%r370, %r193, %r192, %p33;
	xor.b32  	%r195, %r189, %r175;
	shr.s32 	%r196, %r189, 31;
	xor.b32  	%r197, %r196, %r189;
	xor.b32  	%r198, %r196, %r190;
	cvt.u64.u32 	%rd149, %r197;
	shl.b64 	%rd150, %rd149, 32;
	cvt.u64.u32 	%rd151, %r198;
	or.b64  	%rd152, %rd150, %rd151;
	cvt.rn.f64.s64 	%fd11, %rd152;
	mul.f64 	%fd12, %fd11, 0d3BF921FB54442D19;
	cvt.rn.f32.f64 	%f147, %fd12;
	neg.f32 	%f148, %f147;
	setp.lt.s32 	%p34, %r195, 0;
	selp.f32 	%f393, %f148, %f147, %p34;
$L__BB3_71:
	setp.ltu.f32 	%p35, %f52, 0f47CE4780;
	add.s32 	%r200, %r370, 1;
	mul.rn.f32 	%f150, %f393, %f393;
	and.b32  	%r201, %r370, 1;
	setp.eq.b32 	%p36, %r201, 1;
	selp.f32 	%f151, %f393, 0f3F800000, %p36;
	fma.rn.f32 	%f152, %f150, %f151, 0f00000000;
	fma.rn.f32 	%f153, %f150, 0f37CBAC00, 0fBAB607ED;
	selp.f32 	%f154, 0fB94D4153, %f153, %p36;
	selp.f32 	%f155, 0f3C0885E4, 0f3D2AAABB, %p36;
	fma.rn.f32 	%f156, %f154, %f150, %f155;
	selp.f32 	%f157, 0fBE2AAAA8, 0fBEFFFFFF, %p36;
	fma.rn.f32 	%f158, %f156, %f150, %f157;
	fma.rn.f32 	%f159, %f158, %f152, %f151;
	and.b32  	%r202, %r200, 2;
	setp.eq.s32 	%p37, %r202, 0;
	mov.f32 	%f160, 0f00000000;
	sub.f32 	%f161, %f160, %f159;
	selp.f32 	%f56, %f159, %f161, %p37;
	@%p35 bra 	$L__BB3_79;
	setp.neu.f32 	%p38, %f52, 0f7F800000;
	@%p38 bra 	$L__BB3_74;
	mov.f32 	%f164, 0f00000000;
	mul.rn.f32 	%f394, %f399, %f164;
	mov.b32 	%r374, 0;
	bra.uni 	$L__BB3_79;
$L__BB3_74:
	mov.b64 	%rd359, 0;
	mov.b32 	%r371, 0;
	mov.u64 	%rd357, __cudart_i2opi_f;
	mov.b32 	%r96, %f399;
	shl.b32 	%r205, %r96, 8;
	or.b32  	%r206, %r205, -2147483648;
	mov.u64 	%rd358, %rd4;
$L__BB3_75:
	.pragma "nounroll";
	ld.global.nc.u32 	%r204, [%rd357];
	mad.wide.u32 	%rd155, %r204, %r206, %rd359;
	shr.u64 	%rd359, %rd155, 32;
	st.local.u32 	[%rd358], %rd155;
	add.s32 	%r371, %r371, 1;
	add.s64 	%rd358, %rd358, 4;
	add.s64 	%rd357, %rd357, 4;
	setp.ne.s32 	%p39, %r371, 6;
	@%p39 bra 	$L__BB3_75;
	shr.u32 	%r207, %r96, 23;
	st.local.u32 	[%rd4+24], %rd359;
	and.b32  	%r98, %r207, 31;
	and.b32  	%r208, %r207, 224;
	add.s32 	%r209, %r208, -128;
	shr.u32 	%r210, %r209, 5;
	mul.wide.u32 	%rd156, %r210, 4;
	sub.s64 	%rd60, %rd4, %rd156;
	ld.local.u32 	%r372, [%rd60+24];
	ld.local.u32 	%r373, [%rd60+20];
	setp.eq.s32 	%p40, %r98, 0;
	@%p40 bra 	$L__BB3_78;
	shf.l.wrap.b32 	%r372, %r373, %r372, %r98;
	ld.local.u32 	%r211, [%rd60+16];
	shf.l.wrap.b32 	%r373, %r211, %r373, %r98;
$L__BB3_78:
	shr.u32 	%r212, %r372, 30;
	shf.l.wrap.b32 	%r213, %r373, %r372, 2;
	shl.b32 	%r214, %r373, 2;
	shr.u32 	%r215, %r213, 31;
	add.s32 	%r216, %r215, %r212;
	neg.s32 	%r217, %r216;
	setp.lt.s32 	%p41, %r96, 0;
	selp.b32 	%r374, %r217, %r216, %p41;
	xor.b32  	%r218, %r213, %r96;
	shr.s32 	%r219, %r213, 31;
	xor.b32  	%r220, %r219, %r213;
	xor.b32  	%r221, %r219, %r214;
	cvt.u64.u32 	%rd157, %r220;
	shl.b64 	%rd158, %rd157, 32;
	cvt.u64.u32 	%rd159, %r221;
	or.b64  	%rd160, %rd158, %rd159;
	cvt.rn.f64.s64 	%fd13, %rd160;
	mul.f64 	%fd14, %fd13, 0d3BF921FB54442D19;
	cvt.rn.f32.f64 	%f162, %fd14;
	neg.f32 	%f163, %f162;
	setp.lt.s32 	%p42, %r218, 0;
	selp.f32 	%f394, %f163, %f162, %p42;
$L__BB3_79:
	mul.f32 	%f165, %f397, %f56;
	mul.rn.f32 	%f166, %f394, %f394;
	and.b32  	%r223, %r374, 1;
	setp.eq.b32 	%p43, %r223, 1;
	selp.f32 	%f167, 0f3F800000, %f394, %p43;
	fma.rn.f32 	%f168, %f166, %f167, 0f00000000;
	fma.rn.f32 	%f169, %f166, 0f37CBAC00, 0fBAB607ED;
	selp.f32 	%f170, %f169, 0fB94D4153, %p43;
	selp.f32 	%f171, 0f3D2AAABB, 0f3C0885E4, %p43;
	fma.rn.f32 	%f172, %f170, %f166, %f171;
	selp.f32 	%f173, 0fBEFFFFFF, 0fBE2AAAA8, %p43;
	fma.rn.f32 	%f174, %f172, %f166, %f173;
	fma.rn.f32 	%f175, %f174, %f168, %f167;
	and.b32  	%r224, %r374, 2;
	setp.eq.s32 	%p44, %r224, 0;
	mov.f32 	%f176, 0f00000000;
	sub.f32 	%f177, %f176, %f175;
	selp.f32 	%f178, %f175, %f177, %p44;
	mul.f32 	%f179, %f397, %f178;
	abs.f32 	%f180, %f398;
	mov.f32 	%f181, 0f3FB8AA3B;
	mul.rn.f32 	%f182, %f180, %f181;
	cvt.rzi.f32.f32 	%f183, %f182;
	abs.f32 	%f184, %f183;
	setp.gt.f32 	%p45, %f184, 0f42FC0000;
	mov.f32 	%f185, 0f42FC0000;
	copysign.f32 	%f186, %f183, %f185;
	selp.f32 	%f187, %f186, %f183, %p45;
	fma.rn.f32 	%f188, %f187, 0fBF317218, %f180;
	fma.rn.f32 	%f189, %f187, 0f3102E308, %f188;
	mul.f32 	%f190, %f189, 0f3FB8AA3B;
	add.f32 	%f191, %f187, 0f4B40007D;
	mov.b32 	%r225, %f191;
	shl.b32 	%r226, %r225, 23;
	mov.b32 	%f192, %r226;
	ex2.approx.ftz.f32 	%f193, %f190;
	mul.f32 	%f194, %f193, %f192;
	mov.f32 	%f195, 0fBE000000;
	div.approx.ftz.f32 	%f196, %f195, %f194;
	fma.rn.f32 	%f197, %f194, 0f40000000, %f196;
	mul.f32 	%f198, %f398, %f398;
	fma.rn.f32 	%f199, %f198, 0f363D0ADA, 0f394FFF49;
	fma.rn.f32 	%f200, %f199, %f198, 0f3C08889A;
	fma.rn.f32 	%f201, %f200, %f198, 0f3E2AAAAB;
	mul.f32 	%f202, %f198, %f201;
	fma.rn.f32 	%f203, %f202, %f398, %f398;
	setp.ge.f32 	%p46, %f180, 0f3F800000;
	copysign.f32 	%f204, %f398, %f197;
	selp.f32 	%f205, %f204, %f203, %p46;
	mul.f32 	%f206, %f397, %f205;
	mul.f32 	%f207, %f179, %f179;
	fma.rn.f32 	%f208, %f165, %f165, %f207;
	fma.rn.f32 	%f209, %f206, %f206, %f208;
	fma.rn.f32 	%f210, %f400, %f400, %f209;
	sqrt.rn.f32 	%f211, %f210;
	add.f32 	%f212, %f45, %f165;
	add.f32 	%f213, %f49, %f179;
	add.f32 	%f214, %f50, %f206;
	mul.f32 	%f215, %f49, %f49;
	fma.rn.f32 	%f216, %f45, %f45, %f215;
	fma.rn.f32 	%f217, %f50, %f50, %f216;
	fma.rn.f32 	%f218, %f404, %f404, %f217;
	sqrt.rn.f32 	%f219, %f218;
	add.f32 	%f220, %f219, %f211;
	mul.f32 	%f221, %f212, %f212;
	mul.f32 	%f222, %f213, %f213;
	add.f32 	%f60, %f221, %f222;
	mul.f32 	%f223, %f220, %f220;
	sub.f32 	%f224, %f223, %f221;
	sub.f32 	%f225, %f224, %f222;
	mul.f32 	%f226, %f214, %f214;
	sub.f32 	%f227, %f225, %f226;
	sqrt.rn.f32 	%f396, %f227;
	setp.lt.f32 	%p47, %f396, 0f42700000;
	setp.gt.f32 	%p48, %f396, 0f43020000;
	or.pred  	%p49, %p47, %p48;
	@%p49 bra 	$L__BB3_86;
	ld.param.u64 	%rd333, [_Z18knl_eventSelectionP6EventsP14EventsInternalP9EventsOut_param_2];
	sqrt.rn.f32 	%f395, %f60;
	cvta.to.global.u64 	%rd161, %rd333;
	ld.global.u64 	%rd162, [%rd161];
	cvta.to.global.u64 	%rd163, %rd162;
	mul.wide.s32 	%rd164, %r1, 4;
	add.s64 	%rd165, %rd163, %rd164;
	mov.b32 	%r227, 1;
	st.global.u32 	[%rd165], %r227;
	ld.global.u64 	%rd166, [%rd3+160];
	cvta.to.global.u64 	%rd167, %rd166;
	mul.wide.s32 	%rd168, %r55, 4;
	add.s64 	%rd169, %rd167, %rd168;
	ld.global.u32 	%r228, [%rd169];
	cvt.rn.f32.s32 	%f228, %r228;
	ld.global.u64 	%rd170, [%rd161+120];
	cvta.to.global.u64 	%rd171, %rd170;
	add.s64 	%rd172, %rd171, %rd164;
	st.global.f32 	[%rd172], %f228;
	ld.global.u64 	%rd173, [%rd3+160];
	cvta.to.global.u64 	%rd174, %rd173;
	mul.wide.s32 	%rd175, %r56, 4;
	add.s64 	%rd176, %rd174, %rd175;
	ld.global.u32 	%r229, [%rd176];
	cvt.rn.f32.s32 	%f229, %r229;
	ld.global.u64 	%rd177, [%rd161+128];
	cvta.to.global.u64 	%rd178, %rd177;
	add.s64 	%rd179, %rd178, %rd164;
	st.global.f32 	[%rd179], %f229;
	ld.global.u64 	%rd180, [%rd3+152];
	cvta.to.global.u64 	%rd181, %rd180;
	add.s64 	%rd182, %rd181, %rd168;
	ld.global.f32 	%f230, [%rd182];
	ld.global.u64 	%rd183, [%rd161+136];
	cvta.to.global.u64 	%rd184, %rd183;
	add.s64 	%rd185, %rd184, %rd164;
	st.global.f32 	[%rd185], %f230;
	ld.global.u64 	%rd186, [%rd3+152];
	cvta.to.global.u64 	%rd187, %rd186;
	add.s64 	%rd188, %rd187, %rd175;
	ld.global.f32 	%f231, [%rd188];
	ld.global.u64 	%rd189, [%rd161+144];
	cvta.to.global.u64 	%rd190, %rd189;
	add.s64 	%rd191, %rd190, %rd164;
	st.global.f32 	[%rd191], %f231;
$L__BB3_81:
	ld.param.u64 	%rd335, [_Z18knl_eventSelectionP6EventsP14EventsInternalP9EventsOut_param_2];
	cvta.to.global.u64 	%rd61, %rd335;
	ld.global.u64 	%rd291, [%rd61];
	cvta.to.global.u64 	%rd292, %rd291;
	mul.wide.s32 	%rd293, %r1, 4;
	add.s64 	%rd294, %rd292, %rd293;
	ld.global.u32 	%r342, [%rd294];
	setp.eq.s32 	%p92, %r342, -1;
	@%p92 bra 	$L__BB3_86;
	ld.global.u64 	%rd295, [%rd61+24];
	cvta.to.global.u64 	%rd296, %rd295;
	add.s64 	%rd298, %rd296, %rd293;
	st.global.f32 	[%rd298], %f401;
	ld.global.u64 	%rd299, [%rd61+32];
	cvta.to.global.u64 	%rd300, %rd299;
	add.s64 	%rd301, %rd300, %rd293;
	st.global.f32 	[%rd301], %f402;
	ld.global.u64 	%rd302, [%rd61+40];
	cvta.to.global.u64 	%rd303, %rd302;
	add.s64 	%rd304, %rd303, %rd293;
	st.global.f32 	[%rd304], %f403;
	ld.global.u64 	%rd305, [%rd61+48];
	cvta.to.global.u64 	%rd306, %rd305;
	add.s64 	%rd307, %rd306, %rd293;
	st.global.f32 	[%rd307], %f404;
	ld.global.u64 	%rd308, [%rd61+56];
	cvta.to.global.u64 	%rd309, %rd308;
	add.s64 	%rd310, %rd309, %rd293;
	st.global.f32 	[%rd310], %f397;
	ld.global.u64 	%rd311, [%rd61+64];
	cvta.to.global.u64 	%rd312, %rd311;
	add.s64 	%rd313, %rd312, %rd293;
	st.global.f32 	[%rd313], %f398;
	ld.global.u64 	%rd314, [%rd61+72];
	cvta.to.global.u64 	%rd315, %rd314;
	add.s64 	%rd316, %rd315, %rd293;
	st.global.f32 	[%rd316], %f399;
	ld.global.u64 	%rd317, [%rd61+80];
	cvta.to.global.u64 	%rd318, %rd317;
	add.s64 	%rd319, %rd318, %rd293;
	st.global.f32 	[%rd319], %f400;
	ld.global.u64 	%rd320, [%rd61+88];
	cvta.to.global.u64 	%rd321, %rd320;
	add.s64 	%rd322, %rd321, %rd293;
	st.global.f32 	[%rd322], %f395;
	ld.global.u64 	%rd323, [%rd61+96];
	cvta.to.global.u64 	%rd324, %rd323;
	add.s64 	%rd325, %rd324, %rd293;
	st.global.f32 	[%rd325], %f396;
	sub.f32 	%f406, %f403, %f399;
	cvt.f64.f32 	%fd25, %f406;
	setp.leu.f64 	%p93, %fd25, 0d400921FB54442D18;
	@%p93 bra 	$L__BB3_83;
	bra.uni 	$L__BB3_87;
$L__BB3_83:
	cvt.f64.f32 	%fd26, %f406;
	setp.geu.f64 	%p95, %fd26, 0dC00921FB54442D18;
	@%p95 bra 	$L__BB3_85;
$L__BB3_84:
	add.f64 	%fd24, %fd26, 0d401921FB54442D18;
	cvt.rn.f32.f64 	%f406, %fd24;
	cvt.f64.f32 	%fd26, %f406;
	setp.lt.f64 	%p96, %fd26, 0dC00921FB54442D18;
	@%p96 bra 	$L__BB3_84;
$L__BB3_85:
	sub.f32 	%f383, %f402, %f398;
	mul.f32 	%f384, %f406, %f406;
	fma.rn.f32 	%f385, %f383, %f383, %f384;
	sqrt.rn.f32 	%f386, %f385;
	ld.global.u64 	%rd326, [%rd61+112];
	cvta.to.global.u64 	%rd327, %rd326;
	add.s64 	%rd329, %rd327, %rd293;
	st.global.f32 	[%rd329], %f386;
	ld.global.u64 	%rd330, [%rd61+104];
	cvta.to.global.u64 	%rd331, %rd330;
	add.s64 	%rd332, %rd331, %rd293;
	st.global.f32 	[%rd332], %f406;
$L__BB3_86:
	ret;
$L__BB3_87:
	add.f64 	%fd23, %fd25, 0dC01921FB54442D18;
	cvt.rn.f32.f64 	%f406, %fd23;
	cvt.f64.f32 	%fd25, %f406;
	setp.gt.f64 	%p94, %fd25, 0d400921FB54442D18;
	@%p94 bra 	$L__BB3_87;
	bra.uni 	$L__BB3_83;

}


// ===== COMPILED SASS (sm_100) =====

	.target	sm_100

	.elftype	@"ET_EXEC"


//--------------------- .note.nv.tkinfo           --------------------------
	.section	.note.nv.tkinfo,"",@"SHT_NOTE"
	.sectionflags	@"SHF_NOTE_NV_TKINFO"
	.tkinfo
        /*0018*/ 	.word	0x00000002
        /*0030*/ 	.string	""
        /*0030*/ 	.string	"ptxas"
        /*0030*/ 	.string	"Cuda compilation tools, release 13.0, V13.0.88"
        /*0030*/ 	.string	"Build cuda_13.0.r13.0/compiler.36424714_0"
        /*0030*/ 	.string	"-arch sm_100 -m 64 "



//--------------------- .note.nv.cuinfo           --------------------------
	.section	.note.nv.cuinfo,"",@"SHT_NOTE"
	.sectionflags	@"SHF_NOTE_NV_CUINFO"
        /*0018*/ 	.short	0x0002
        /*001a*/ 	.short	0x0064
        /*001c*/ 	.short	0x0082
	.zero		2


//--------------------- .nv.info                  --------------------------
	.section	.nv.info,"",@"SHT_CUDA_INFO"
	.align	4


	//----- nvinfo : EIATTR_REGCOUNT
	.align		4
        /*0000*/ 	.byte	0x04, 0x2f
        /*0002*/ 	.short	(.L_2 - .L_1)
	.align		4
.L_1:
        /*0004*/ 	.word	index@(_Z8knl_maskP10MaskEventsPb)
        /*0008*/ 	.word	0x0000000a


	//----- nvinfo : EIATTR_FRAME_SIZE
	.align		4
.L_2:
        /*000c*/ 	.byte	0x04, 0x11
        /*000e*/ 	.short	(.L_4 - .L_3)
	.align		4
.L_3:
        /*0010*/ 	.word	index@(_Z8knl_maskP10MaskEventsPb)
        /*0014*/ 	.word	0x00000000


	//----- nvinfo : EIATTR_REGCOUNT
	.align		4
.L_4:
        /*0018*/ 	.byte	0x04, 0x2f
        /*001a*/ 	.short	(.L_6 - .L_5)
	.align		4
.L_5:
        /*001c*/ 	.word	index@(_Z28knl_objectSelection_electronP6EventsP14EventsInternalP9EventsOut)
        /*0020*/ 	.word	0x00000010


	//----- nvinfo : EIATTR_FRAME_SIZE
	.align		4
.L_6:
        /*0024*/ 	.byte	0x04, 0x11
        /*0026*/ 	.short	(.L_8 - .L_7)
	.align		4
.L_7:
        /*0028*/ 	.word	index@(_Z28knl_objectSelection_electronP6EventsP14EventsInternalP9EventsOut)
        /*002c*/ 	.word	0x00000000


	//----- nvinfo : EIATTR_REGCOUNT
	.align		4
.L_8:
        /*0030*/ 	.byte	0x04, 0x2f
        /*0032*/ 	.short	(.L_10 - .L_9)
	.align		4
.L_9:
        /*0034*/ 	.word	index@(_Z24knl_objectSelection_muonP6EventsP14EventsInternalP9EventsOut)
        /*0038*/ 	.word	0x00000012


	//----- nvinfo : EIATTR_FRAME_SIZE
	.align		4
.L_10:
        /*003c*/ 	.byte	0x04, 0x11
        /*003e*/ 	.short	(.L_12 - .L_11)
	.align		4
.L_11:
        /*0040*/ 	.word	index@(_Z24knl_objectSelection_muonP6EventsP14EventsInternalP9EventsOut)
        /*0044*/ 	.word	0x00000000


	//----- nvinfo : EIATTR_REGCOUNT
	.align		4
.L_12:
        /*0048*/ 	.byte	0x04, 0x2f
        /*004a*/ 	.short	(.L_14 - .L_13)
	.align		4
.L_13:
        /*004c*/ 	.word	index@(_Z18knl_eventSelectionP6EventsP14EventsInternalP9EventsOut)
        /*0050*/ 	.word	0x0000002c


	//----- nvinfo : EIATTR_FRAME_SIZE
	.align		4
.L_14:
        /*0054*/ 	.byte	0x04, 0x11
        /*0056*/ 	.short	(.L_16 - .L_15)
	.align		4
.L_15:
        /*0058*/ 	.word	index@($__internal_0_$__cuda_sm20_sqrt_rn_f32_slowpath)
        /*005c*/ 	.word	0x00000000


	//----- nvinfo : EIATTR_FRAME_SIZE
	.align		4
.L_16:
        /*0060*/ 	.byte	0x04, 0x11
        /*0062*/ 	.short	(.L_18 - .L_17)
	.align		4
.L_17:
        /*0064*/ 	.word	index@(_Z18knl_eventSelectionP6EventsP14EventsInternalP9EventsOut)
        /*0068*/ 	.word	0x00000000


	//----- nvinfo : EIATTR_MIN_STACK_SIZE
	.align		4
.L_18:
        /*006c*/ 	.byte	0x04, 0x12
        /*006e*/ 	.short	(.L_20 - .L_19)
	.align		4
.L_19:
        /*0070*/ 	.word	index@(_Z18knl_eventSelectionP6EventsP14EventsInternalP9EventsOut)
        /*0074*/ 	.word	0x00000000


	//----- nvinfo : EIATTR_MIN_STACK_SIZE
	.align		4
.L_20:
        /*0078*/ 	.byte	0x04, 0x12
        /*007a*/ 	.short	(.L_22 - .L_21)
	.align		4
.L_21:
        /*007c*/ 	.word	index@(_Z24knl_objectSelection_muonP6EventsP14EventsInternalP9EventsOut)
        /*0080*/ 	.word	0x00000000


	//----- nvinfo : EIATTR_MIN_STACK_SIZE
	.align		4
.L_22:
        /*0084*/ 	.byte	0x04, 0x12
        /*0086*/ 	.short	(.L_24 - .L_23)
	.align		4
.L_23:
        /*0088*/ 	.word	index@(_Z28knl_objectSelection_electronP6EventsP14EventsInternalP9EventsOut)
        /*008c*/ 	.word	0x00000000


	//----- nvinfo : EIATTR_MIN_STACK_SIZE
	.align		4
.L_24:
        /*0090*/ 	.byte	0x04, 0x12
        /*0092*/ 	.short	(.L_26 - .L_25)
	.align		4
.L_25:
        /*0094*/ 	.word	index@(_Z8knl_maskP10MaskEventsPb)
        /*0098*/ 	.word	0x00000000
.L_26:


//--------------------- .nv.compat                --------------------------
	.section	.nv.compat,"",@"SHT_CUDA_COMPAT_INFO"
	.align	4
        /*0000*/ 	.byte	0x02, 0x09, 0x00, 0x00, 0x02, 0x02, 0x01, 0x00, 0x02, 0x05, 0x05, 0x00, 0x03, 0x07, 0x01, 0x01
        /*0010*/ 	.byte	0x02, 0x03, 0x00, 0x00, 0x02, 0x06, 0x01, 0x00, 0x04, 0x0b, 0x08, 0x00, 0x01, 0x00, 0x00, 0x00
        /*0020*/ 	.byte	0x00, 0x00, 0x00, 0x00


//--------------------- .nv.info._Z18knl_eventSelectionP6EventsP14EventsInternalP9EventsOut --------------------------
	.section	.nv.info._Z18knl_eventSelectionP6EventsP14EventsInternalP9EventsOut,"",@"SHT_CUDA_INFO"
	.sectionflags	@""
	.align	4


	//----- nvinfo : EIATTR_CUDA_API_VERSION
	.align		4
        /*0000*/ 	.byte	0x04, 0x37
        /*0002*/ 	.short	(.L_28 - .L_27)
.L_27:
        /*0004*/ 	.word	0x00000082


	//----- nvinfo : EIATTR_KPARAM_INFO
	.align		4
.L_28:
        /*0008*/ 	.byte	0x04, 0x17
        /*000a*/ 	.short	(.L_30 - .L_29)
.L_29:
        /*000c*/ 	.word	0x00000000
        /*0010*/ 	.short	0x0002
        /*0012*/ 	.short	0x0010
        /*0014*/ 	.byte	0x00, 0xf5, 0x21, 0x00


	//----- nvinfo : EIATTR_KPARAM_INFO
	.align		4
.L_30:
        /*0018*/ 	.byte	0x04, 0x17
        /*001a*/ 	.short	(.L_32 - .L_31)
.L_31:
        /*001c*/ 	.word	0x00000000
        /*0020*/ 	.short	0x0001
        /*0022*/ 	.short	0x0008
        /*0024*/ 	.byte	0x00, 0xf5, 0x21, 0x00


	//----- nvinfo : EIATTR_KPARAM_INFO
	.align		4
.L_32:
        /*0028*/ 	.byte	0x04, 0x17
        /*002a*/ 	.short	(.L_34 - .L_33)
.L_33:
        /*002c*/ 	.word	0x00000000
        /*0030*/ 	.short	0x0000
        /*0032*/ 	.short	0x0000
        /*0034*/ 	.byte	0x00, 0xf5, 0x21, 0x00


	//----- nvinfo : EIATTR_SPARSE_MMA_MASK
	.align		4
.L_34:
        /*0038*/ 	.byte	0x03, 0x50
        /*003a*/ 	.short	0x0000


	//----- nvinfo : EIATTR_MAXREG_COUNT
	.align		4
        /*003c*/ 	.byte	0x03, 0x1b
        /*003e*/ 	.short	0x00ff


	//----- nvinfo : EIATTR_MERCURY_ISA_VERSION
	.align		4
        /*0040*/ 	.byte	0x03, 0x5f
        /*0042*/ 	.short	0x0101


	//----- nvinfo : EIATTR_VRC_CTA_INIT_COUNT
	.align		4
        /*0044*/ 	.byte	0x02, 0x4a
	.zero		1
	.zero		1


	//----- nvinfo : EIATTR_EXIT_INSTR_OFFSETS
	.align		4
        /*0048*/ 	.byte	0x04, 0x1c
        /*004a*/ 	.short	(.L_36 - .L_35)


	//   ....[0]....
.L_35:
        /*004c*/ 	.word	0x00000090


	//   ....[1]....
        /*0050*/ 	.word	0x00000310


	//   ....[2]....
        /*0054*/ 	.word	0x00000350


	//   ....[3]....
        /*0058*/ 	.word	0x000003d0


	//   ....[4]....
        /*005c*/ 	.word	0x000029b0


	//   ....[5]....
        /*0060*/ 	.word	0x00002e70


	//   ....[6]....
        /*0064*/ 	.word	0x00002eb0


	//   ....[7]....
        /*0068*/ 	.word	0x00002f30


	//   ....[8]....
        /*006c*/ 	.word	0x00005560


	//   ....[9]....
        /*0070*/ 	.word	0x000058a0


	//   ....[10]....
        /*0074*/ 	.word	0x00005e20


	//----- nvinfo : EIATTR_CRS_STACK_SIZE
	.align		4
.L_36:
        /*0078*/ 	.byte	0x04, 0x1e
        /*007a*/ 	.short	(.L_38 - .L_37)
.L_37:
        /*007c*/ 	.word	0x00000000


	//----- nvinfo : EIATTR_CBANK_PARAM_SIZE
	.align		4
.L_38:
        /*0080*/ 	.byte	0x03, 0x19
        /*0082*/ 	.short	0x0018


	//----- nvinfo : EIATTR_PARAM_CBANK
	.align		4
        /*0084*/ 	.byte	0x04, 0x0a
        /*0086*/ 	.short	(.L_40 - .L_39)
	.align		4
.L_39:
        /*0088*/ 	.word	index@(.nv.constant0._Z18knl_eventSelectionP6EventsP14EventsInternalP9EventsOut)
        /*008c*/ 	.short	0x0380
        /*008e*/ 	.short	0x0018


	//----- nvinfo : EIATTR_SW_WAR
	.align		4
.L_40:
        /*0090*/ 	.byte	0x04, 0x36
        /*0092*/ 	.short	(.L_42 - .L_41)
.L_41:
        /*0094*/ 	.word	0x00000008
.L_42:


//--------------------- .nv.info._Z24knl_objectSelection_muonP6EventsP14EventsInternalP9EventsOut --------------------------
	.section	.nv.info._Z24knl_objectSelection_muonP6EventsP14EventsInternalP9EventsOut,"",@"SHT_CUDA_INFO"
	.sectionflags	@""
	.align	4


	//----- nvinfo : EIATTR_CUDA_API_VERSION
	.align		4
        /*0000*/ 	.byte	0x04, 0x37
        /*0002*/ 	.short	(.L_44 - .L_43)
.L_43:
        /*0004*/ 	.word	0x00000082


	//----- nvinfo : EIATTR_KPARAM_INFO
	.align		4
.L_44:
        /*0008*/ 	.byte	0x04, 0x17
        /*000a*/ 	.short	(.L_46 - .L_45)
.L_45:
        /*000c*/ 	.word	0x00000000
        /*0010*/ 	.short	0x0002
        /*0012*/ 	.short	0x0010
        /*0014*/ 	.byte	0x00, 0xf5, 0x21, 0x00


	//----- nvinfo : EIATTR_KPARAM_INFO
	.align		4
.L_46:
        /*0018*/ 	.byte	0x04, 0x17
        /*001a*/ 	.short	(.L_48 - .L_47)
.L_47:
        /*001c*/ 	.word	0x00000000
        /*0020*/ 	.short	0x0001
        /*0022*/ 	.short	0x0008
        /*0024*/ 	.byte	0x00, 0xf5, 0x21, 0x00


	//----- nvinfo : EIATTR_KPARAM_INFO
	.align		4
.L_48:
        /*0028*/ 	.byte	0x04, 0x17
        /*002a*/ 	.short	(.L_50 - .L_49)
.L_49:
        /*002c*/ 	.word	0x00000000
        /*0030*/ 	.short	0x0000
        /*0032*/ 	.short	0x0000
        /*0034*/ 	.byte	0x00, 0xf5, 0x21, 0x00


	//----- nvinfo : EIATTR_SPARSE_MMA_MASK
	.align		4
.L_50:
        /*0038*/ 	.byte	0x03, 0x50
        /*003a*/ 	.short	0x0000


	//----- nvinfo : EIATTR_MAXREG_COUNT
	.align		4
        /*003c*/ 	.byte	0x03, 0x1b
        /*003e*/ 	.short	0x00ff


	//----- nvinfo : EIATTR_MERCURY_ISA_VERSION
	.align		4
        /*0040*/ 	.byte	0x03, 0x5f
        /*0042*/ 	.short	0x0101


	//----- nvinfo : EIATTR_VRC_CTA_INIT_COUNT
	.align		4
        /*0044*/ 	.byte	0x02, 0x4a
	.zero		1
	.zero		1


	//----- nvinfo : EIATTR_EXIT_INSTR_OFFSETS
	.align		4
        /*0048*/ 	.byte	0x04, 0x1c
        /*004a*/ 	.short	(.L_52 - .L_51)


	//   ....[0]....
.L_51:
        /*004c*/ 	.word	0x00000090


	//   ....[1]....
        /*0050*/ 	.word	0x00000480


	//----- nvinfo : EIATTR_CRS_STACK_SIZE
	.align		4
.L_52:
        /*0054*/ 	.byte	0x04, 0x1e
        /*0056*/ 	.short	(.L_54 - .L_53)
.L_53:
        /*0058*/ 	.word	0x00000000


	//----- nvinfo : EIATTR_CBANK_PARAM_SIZE
	.align		4
.L_54:
        /*005c*/ 	.byte	0x03, 0x19
        /*005e*/ 	.short	0x0018


	//----- nvinfo : EIATTR_PARAM_CBANK
	.align		4
        /*0060*/ 	.byte	0x04, 0x0a
        /*0062*/ 	.short	(.L_56 - .L_55)
	.align		4
.L_55:
        /*0064*/ 	.word	index@(.nv.constant0._Z24knl_objectSelection_muonP6EventsP14EventsInternalP9EventsOut)
        /*0068*/ 	.short	0x0380
        /*006a*/ 	.short	0x0018


	//----- nvinfo : EIATTR_SW_WAR
	.align		4
.L_56:
        /*006c*/ 	.byte	0x04, 0x36
        /*006e*/ 	.short	(.L_58 - .L_57)
.L_57:
        /*0070*/ 	.word	0x00000008
.L_58:


//--------------------- .nv.info._Z28knl_objectSelection_electronP6EventsP14EventsInternalP9EventsOut --------------------------
	.section	.nv.info._Z28knl_objectSelection_electronP6EventsP14EventsInternalP9EventsOut,"",@"SHT_CUDA_INFO"
	.sectionflags	@""
	.align	4


	//----- nvinfo : EIATTR_CUDA_API_VERSION
	.align		4
        /*0000*/ 	.byte	0x04, 0x37
        /*0002*/ 	.short	(.L_60 - .L_59)
.L_59:
        /*0004*/ 	.word	0x00000082


	//----- nvinfo : EIATTR_KPARAM_INFO
	.align		4
.L_60:
        /*0008*/ 	.byte	0x04, 0x17
        /*000a*/ 	.short	(.L_62 - .L_61)
.L_61:
        /*000c*/ 	.word	0x00000000
        /*0010*/ 	.short	0x0002
        /*0012*/ 	.short	0x0010
        /*0014*/ 	.byte	0x00, 0xf5, 0x21, 0x00


	//----- nvinfo : EIATTR_KPARAM_INFO
	.align		4
.L_62:
        /*0018*/ 	.byte	0x04, 0x17
        /*001a*/ 	.short	(.L_64 - .L_63)
.L_63:
        /*001c*/ 	.word	0x00000000
        /*0020*/ 	.short	0x0001
        /*0022*/ 	.short	0x0008
        /*0024*/ 	.byte	0x00, 0xf5, 0x21, 0x00


	//----- nvinfo : EIATTR_KPARAM_INFO
	.align		4
.L_64:
        /*0028*/ 	.byte	0x04, 0x17
        /*002a*/ 	.short	(.L_66 - .L_65)
.L_65:
        /*002c*/ 	.word	0x00000000
        /*0030*/ 	.short	0x0000
        /*0032*/ 	.short	0x0000
        /*0034*/ 	.byte	0x00, 0xf5, 0x21, 0x00


	//----- nvinfo : EIATTR_SPARSE_MMA_MASK
	.align		4
.L_66:
        /*0038*/ 	.byte	0x03, 0x50
        /*003a*/ 	.short	0x0000


	//----- nvinfo : EIATTR_MAXREG_COUNT
	.align		4
        /*003c*/ 	.byte	0x03, 0x1b
        /*003e*/ 	.short	0x00ff


	//----- nvinfo : EIATTR_MERCURY_ISA_VERSION
	.align		4
        /*0040*/ 	.byte	0x03, 0x5f
        /*0042*/ 	.short	0x0101


	//----- nvinfo : EIATTR_VRC_CTA_INIT_COUNT
	.align		4
        /*0044*/ 	.byte	0x02, 0x4a
	.zero		1
	.zero		1


	//----- nvinfo : EIATTR_EXIT_INSTR_OFFSETS
	.align		4
        /*0048*/ 	.byte	0x04, 0x1c
        /*004a*/ 	.short	(.L_68 - .L_67)


	//   ....[0]....
.L_67:
        /*004c*/ 	.word	0x00000090


	//   ....[1]....
        /*0050*/ 	.word	0x000003b0


	//----- nvinfo : EIATTR_CRS_STACK_SIZE
	.align		4
.L_68:
        /*0054*/ 	.byte	0x04, 0x1e
        /*0056*/ 	.short	(.L_70 - .L_69)
.L_69:
        /*0058*/ 	.word	0x00000000


	//----- nvinfo : EIATTR_CBANK_PARAM_SIZE
	.align		4
.L_70:
        /*005c*/ 	.byte	0x03, 0x19
        /*005e*/ 	.short	0x0018


	//----- nvinfo : EIATTR_PARAM_CBANK
	.align		4
        /*0060*/ 	.byte	0x04, 0x0a
        /*0062*/ 	.short	(.L_72 - .L_71)
	.align		4
.L_71:
        /*0064*/ 	.word	index@(.nv.constant0._Z28knl_objectSelection_electronP6EventsP14EventsInternalP9EventsOut)
        /*0068*/ 	.short	0x0380
        /*006a*/ 	.short	0x0018


	//----- nvinfo : EIATTR_SW_WAR
	.align		4
.L_72:
        /*006c*/ 	.byte	0x04, 0x36
        /*006e*/ 	.short	(.L_74 - .L_73)
.L_73:
        /*0070*/ 	.word	0x00000008
.L_74:


//--------------------- .nv.info._Z8knl_maskP10MaskEventsPb --------------------------
	.section	.nv.info._Z8knl_maskP10MaskEventsPb,"",@"SHT_CUDA_INFO"
	.sectionflags	@""
	.align	4


	//----- nvinfo : EIATTR_CUDA_API_VERSION
	.align		4
        /*0000*/ 	.byte	0x04, 0x37
        /*0002*/ 	.short	(.L_76 - .L_75)
.L_75:
        /*0004*/ 	.word	0x00000082


	//----- nvinfo : EIATTR_KPARAM_INFO
	.align		4
.L_76:
        /*0008*/ 	.byte	0x04, 0x17
        /*000a*/ 	.short	(.L_78 - .L_77)
.L_77:
        /*000c*/ 	.word	0x00000000
        /*0010*/ 	.short	0x0001
        /*0012*/ 	.short	0x0008
        /*0014*/ 	.byte	0x00, 0xf5, 0x21, 0x00


	//----- nvinfo : EIATTR_KPARAM_INFO
	.align		4
.L_78:
        /*0018*/ 	.byte	0x04, 0x17
        /*001a*/ 	.short	(.L_80 - .L_79)
.L_79:
        /*001c*/ 	.word	0x00000000
        /*0020*/ 	.short	0x0000
        /*0022*/ 	.short	0x0000
        /*0024*/ 	.byte	0x00, 0xf5, 0x21, 0x00


	//----- nvinfo : EIATTR_SPARSE_MMA_MASK
	.align		4
.L_80:
        /*0028*/ 	.byte	0x03, 0x50
        /*002a*/ 	.short	0x0000


	//----- nvinfo : EIATTR_MAXREG_COUNT
	.align		4
        /*002c*/ 	.byte	0x03, 0x1b
        /*002e*/ 	.short	0x00ff


	//----- nvinfo : EIATTR_MERCURY_ISA_VERSION
	.align		4
        /*0030*/ 	.byte	0x03, 0x5f
        /*0032*/ 	.short	0x0101


	//----- nvinfo : EIATTR_VRC_CTA_INIT_COUNT
	.align		4
        /*0034*/ 	.byte	0x02, 0x4a
	.zero		1
	.zero		1


	//----- nvinfo : EIATTR_EXIT_INSTR_OFFSETS
	.align		4
        /*0038*/ 	.byte	0x04, 0x1c
        /*003a*/ 	.short	(.L_82 - .L_81)


	//   ....[0]....
.L_81:
        /*003c*/ 	.word	0x00000090


	//   ....[1]....
        /*0040*/ 	.word	0x000002a0


	//----- nvinfo : EIATTR_CRS_STACK_SIZE
	.align		4
.L_82:
        /*0044*/ 	.byte	0x04, 0x1e
        /*0046*/ 	.short	(.L_84 - .L_83)
.L_83:
        /*0048*/ 	.word	0x00000000


	//----- nvinfo : EIATTR_CBANK_PARAM_SIZE
	.align		4
.L_84:
        /*004c*/ 	.byte	0x03, 0x19
        /*004e*/ 	.short	0x0010


	//----- nvinfo : EIATTR_PARAM_CBANK
	.align		4
        /*0050*/ 	.byte	0x04, 0x0a
        /*0052*/ 	.short	(.L_86 - .L_85)
	.align		4
.L_85:
        /*0054*/ 	.word	index@(.nv.constant0._Z8knl_maskP10MaskEventsPb)
        /*0058*/ 	.short	0x0380
        /*005a*/ 	.short	0x0010


	//----- nvinfo : EIATTR_SW_WAR
	.align		4
.L_86:
        /*005c*/ 	.byte	0x04, 0x36
        /*005e*/ 	.short	(.L_88 - .L_87)
.L_87:
        /*0060*/ 	.word	0x00000008
.L_88:


//--------------------- .nv.callgraph             --------------------------
	.section	.nv.callgraph,"",@"SHT_CUDA_CALLGRAPH"
	.align	4
	.sectionentsize	8
	.align		4
        /*0000*/ 	.word	0x00000000
	.align		4
        /*0004*/ 	.word	0xffffffff
	.align		4
        /*0008*/ 	.word	0x00000000
	.align		4
        /*000c*/ 	.word	0xfffffffe
	.align		4
        /*0010*/ 	.word	0x00000000
	.align		4
        /*0014*/ 	.word	0xfffffffd
	.align		4
        /*0018*/ 	.word	0x00000000
	.align		4
        /*001c*/ 	.word	0xfffffffc


//--------------------- .nv.constant4             --------------------------
	.section	.nv.constant4,"a",@progbits
	.align	8
	.align		8
.nv.constant4:
        /*0000*/ 	.dword	__cudart_i2opi_f


//--------------------- .text._Z18knl_eventSelectionP6EventsP14EventsInternalP9EventsOut --------------------------
	.section	.text._Z18knl_eventSelectionP6EventsP14EventsInternalP9EventsOut,"ax",@progbits
	.align	128
        .global         _Z18knl_eventSelectionP6EventsP14EventsInternalP9EventsOut
        .type           _Z18knl_eventSelectionP6EventsP14EventsInternalP9EventsOut,@function
        .size           _Z18knl_eventSelectionP6EventsP14EventsInternalP9EventsOut,(.L_x_100 - _Z18knl_eventSelectionP6EventsP14EventsInternalP9EventsOut)
        .other          _Z18knl_eventSelectionP6EventsP14EventsInternalP9EventsOut,@"STO_CUDA_ENTRY STV_DEFAULT"
_Z18knl_eventSelectionP6EventsP14EventsInternalP9EventsOut:
.text._Z18knl_eventSelectionP6EventsP14EventsInternalP9EventsOut:
[----:B------:R-:W-:Y:S08]  /*0000*/  LDC R1, c[0x0][0x37c] ;  /* 0x0000df00ff017b82 */ /* 0x000ff00000000800 */
[----:B------:R-:W0:Y:S01]  /*0010*/  LDC.64 R8, c[0x0][0x380] ;  /* 0x0000e000ff087b82 */ /* 0x000e220000000a00 */
[----:B------:R-:W0:Y:S02]  /*0020*/  LDCU.64 UR6, c[0x0][0x358] ;  /* 0x00006b00ff0677ac */ /* 0x000e240008000a00 */
[----:B0-----:R-:W2:Y:S01]  /*0030*/  LDG.E R3, desc[UR6][R8.64] ;  /* 0x0000000608037981 */ /* 0x001ea2000c1e1900 */
[----:B------:R-:W0:Y:S01]  /*0040*/  LDCU UR4, c[0x0][0x360] ;  /* 0x00006c00ff0477ac */ /* 0x000e220008000800 */
[----:B------:R-:W0:Y:S01]  /*0050*/  S2R R4, SR_CTAID.X ;  /* 0x0000000000047919 */ /* 0x000e220000002500 */
[----:B------:R-:W0:Y:S02]  /*0060*/  S2R R5, SR_TID.X ;  /* 0x0000000000057919 */ /* 0x000e240000002100 */
[----:B0-----:R-:W-:-:S05]  /*0070*/  IMAD R4, R4, UR4, R5 ;  /* 0x0000000404047c24 */ /* 0x001fca000f8e0205 */
[----:B--2---:R-:W-:-:S13]  /*0080*/  ISETP.GE.AND P0, PT, R4, R3, PT ;  /* 0x000000030400720c */ /* 0x004fda0003f06270 */
[----:B------:R-:W-:Y:S05]  /*0090*/  @P0 EXIT ;  /* 0x000000000000094d */ /* 0x000fea0003800000 */
[----:B------:R-:W0:Y:S02]  /*00a0*/  LDC.64 R2, c[0x0][0x390] ;  /* 0x0000e400ff027b82 */ /* 0x000e240000000a00 */
[----:B0-----:R-:W2:Y:S06]  /*00b0*/  LDG.E.64 R10, desc[UR6][R2.64] ;  /* 0x00000006020a7981 */ /* 0x001eac000c1e1b00 */
[----:B------:R-:W0:Y:S01]  /*00c0*/  LDC.64 R6, c[0x0][0x388] ;  /* 0x0000e200ff067b82 */ /* 0x000e220000000a00 */
[----:B------:R-:W-:Y:S01]  /*00d0*/  IMAD.MOV.U32 R15, RZ, RZ, -0x1 ;  /* 0xffffffffff0f7424 */ /* 0x000fe200078e00ff */
[----:B0-----:R0:W5:Y:S01]  /*00e0*/  LDG.E R5, desc[UR6][R6.64] ;  /* 0x0000000606057981 */ /* 0x001162000c1e1900 */
[----:B--2---:R-:W-:-:S05]  /*00f0*/  IMAD.WIDE R10, R4, 0x4, R10 ;  /* 0x00000004040a7825 */ /* 0x004fca00078e020a */
[----:B------:R0:W-:Y:S04]  /*0100*/  STG.E desc[UR6][R10.64], R15 ;  /* 0x0000000f0a007986 */ /* 0x0001e8000c101906 */
[----:B------:R-:W2:Y:S02]  /*0110*/  LDG.E.64 R12, desc[UR6][R8.64+0x8] ;  /* 0x00000806080c7981 */ /* 0x000ea4000c1e1b00 */
[----:B--2---:R-:W-:-:S06]  /*0120*/  IMAD.WIDE R12, R4, 0x4, R12 ;  /* 0x00000004040c7825 */ /* 0x004fcc00078e020c */
[----:B------:R-:W2:Y:S01]  /*0130*/  LDG.E R12, desc[UR6][R12.64] ;  /* 0x000000060c0c7981 */ /* 0x000ea2000c1e1900 */
[----:B------:R-:W-:Y:S04]  /*0140*/  BSSY.RECONVERGENT B1, `(.L_x_0) ;  /* 0x0000570000017945 */ /* 0x000fe80003800200 */
[----:B------:R-:W-:Y:S01]  /*0150*/  BSSY.RELIABLE B0, `(.L_x_1) ;  /* 0x00002b4000007945 */ /* 0x000fe20003800100 */
[----:B--2---:R-:W-:-:S13]  /*0160*/  ISETP.NE.AND P0, PT, R12, 0x1, PT ;  /* 0x000000010c00780c */ /* 0x004fda0003f05270 */
[----:B0-----:R-:W-:Y:S05]  /*0170*/  @P0 BRA `(.L_x_2) ;  /* 0x0000002800c40947 */ /* 0x001fea0003800000 */
[----:B------:R-:W2:Y:S02]  /*0180*/  LDG.E.64 R10, desc[UR6][R2.64+0x8] ;  /* 0x00000806020a7981 */ /* 0x000ea4000c1e1b00 */
[----:B--2---:R-:W-:-:S06]  /*0190*/  IMAD.WIDE R10, R4, 0x4, R10 ;  /* 0x00000004040a7825 */ /* 0x004fcc00078e020a */
[----:B------:R-:W2:Y:S02]  /*01a0*/  LDG.E R10, desc[UR6][R10.64] ;  /* 0x000000060a0a7981 */ /* 0x000ea4000c1e1900 */
[----:B--2---:R-:W-:-:S13]  /*01b0*/  ISETP.GE.AND P0, PT, R10, 0x2, PT ;  /* 0x000000020a00780c */ /* 0x004fda0003f06270 */
[----:B------:R-:W-:Y:S05]  /*01c0*/  @!P0 BRA `(.L_x_2) ;  /* 0x0000002800b08947 */ /* 0x000fea0003800000 */
[----:B------:R-:W2:Y:S02]  /*01d0*/  LDG.E.64 R10, desc[UR6][R2.64+0x10] ;  /* 0x00001006020a7981 */ /* 0x000ea4000c1e1b00 */
[----:B--2---:R-:W-:-:S06]  /*01e0*/  IMAD.WIDE R10, R4, 0x4, R10 ;  /* 0x00000004040a7825 */ /* 0x004fcc00078e020a */
[----:B------:R-:W2:Y:S02]  /*01f0*/  LDG.E R10, desc[UR6][R10.64] ;  /* 0x000000060a0a7981 */ /* 0x000ea4000c1e1900 */
[----:B--2---:R-:W-:-:S13]  /*0200*/  ISETP.NE.AND P0, PT, R10, RZ, PT ;  /* 0x000000ff0a00720c */ /* 0x004fda0003f05270 */
[----:B------:R-:W-:Y:S05]  /*0210*/  @!P0 BREAK.RELIABLE B0 ;  /* 0x0000000000008942 */ /* 0x000fea0003800100 */
[----:B------:R-:W-:Y:S05]  /*0220*/  @P0 BRA `(.L_x_2) ;  /* 0x0000002800980947 */ /* 0x000fea0003800000 */
[----:B------:R-:W2:Y:S04]  /*0230*/  LDG.E.64 R10, desc[UR6][R8.64+0xa8] ;  /* 0x0000a806080a7981 */ /* 0x000ea8000c1e1b00 */
[----:B------:R-:W3:Y:S01]  /*0240*/  LDG.E.64 R6, desc[UR6][R6.64+0x8] ;  /* 0x0000080606067981 */ /* 0x000ee2000c1e1b00 */
[----:B-----5:R-:W-:-:S03]  /*0250*/  IMAD R17, R4, R5, RZ ;  /* 0x0000000504117224 */ /* 0x020fc600078e02ff */
[----:B------:R-:W4:Y:S01]  /*0260*/  LDG.E.64 R20, desc[UR6][R8.64+0x28] ;  /* 0x0000280608147981 */ /* 0x000f22000c1e1b00 */
[----:B--2---:R-:W-:-:S04]  /*0270*/  IMAD.WIDE R18, R4, 0x4, R10 ;  /* 0x0000000404127825 */ /* 0x004fc800078e020a */
[----:B---3--:R-:W-:Y:S02]  /*0280*/  IMAD.WIDE R16, R17, 0x4, R6 ;  /* 0x0000000411107825 */ /* 0x008fe400078e0206 */
[----:B------:R-:W2:Y:S04]  /*0290*/  LDG.E R19, desc[UR6][R18.64] ;  /* 0x0000000612137981 */ /* 0x000ea8000c1e1900 */
[----:B------:R-:W2:Y:S04]  /*02a0*/  LDG.E R14, desc[UR6][R16.64] ;  /* 0x00000006100e7981 */ /* 0x000ea8000c1e1900 */
[----:B------:R-:W3:Y:S01]  /*02b0*/  LDG.E R0, desc[UR6][R16.64+0x4] ;  /* 0x0000040610007981 */ /* 0x000ee2000c1e1900 */
[----:B--2---:R-:W-:-:S04]  /*02c0*/  IMAD.IADD R14, R14, 0x1, R19 ;  /* 0x000000010e0e7824 */ /* 0x004fc800078e0213 */
[----:B----4-:R-:W-:-:S06]  /*02d0*/  IMAD.WIDE R10, R14, 0x4, R20 ;  /* 0x000000040e0a7825 */ /* 0x010fcc00078e0214 */
[----:B------:R-:W2:Y:S01]  /*02e0*/  LDG.E R10, desc[UR6][R10.64] ;  /* 0x000000060a0a7981 */ /* 0x000ea2000c1e1900 */
[----:B---3--:R-:W-:Y:S02]  /*02f0*/  IADD3 R13, PT, PT, R19, R0, RZ ;  /* 0x00000000130d7210 */ /* 0x008fe40007ffe0ff */
[----:B--2---:R-:W-:-:S13]  /*0300*/  FSETP.GEU.AND P0, PT, R10, 32, PT ;  /* 0x420000000a00780b */ /* 0x004fda0003f0e000 */
[----:B------:R-:W-:Y:S05]  /*0310*/  @!P0 EXIT ;  /* 0x000000000000894d */ /* 0x000fea0003800000 */
[----:B------:R-:W-:-:S05]  /*0320*/  IMAD.WIDE R20, R13, 0x4, R20 ;  /* 0x000000040d147825 */ /* 0x000fca00078e0214 */
[----:B------:R-:W2:Y:S02]  /*0330*/  LDG.E R11, desc[UR6][R20.64] ;  /* 0x00000006140b7981 */ /* 0x000ea4000c1e1900 */
[----:B--2---:R-:W-:-:S13]  /*0340*/  FSETP.GEU.AND P0, PT, R11, 20, PT ;  /* 0x41a000000b00780b */ /* 0x004fda0003f0e000 */
[----:B------:R-:W-:Y:S05]  /*0350*/  @!P0 EXIT ;  /* 0x000000000000894d */ /* 0x000fea0003800000 */
[----:B------:R-:W2:Y:S02]  /*0360*/  LDG.E.64 R6, desc[UR6][R8.64+0x58] ;  /* 0x0000580608067981 */ /* 0x000ea4000c1e1b00 */
[----:B--2---:R-:W-:-:S04]  /*0370*/  IMAD.WIDE R16, R14, 0x4, R6 ;  /* 0x000000040e107825 */ /* 0x004fc800078e0206 */
[----:B------:R-:W-:Y:S02]  /*0380*/  IMAD.WIDE R6, R13, 0x4, R6 ;  /* 0x000000040d067825 */ /* 0x000fe400078e0206 */
[----:B------:R-:W2:Y:S04]  /*0390*/  LDG.E R16, desc[UR6][R16.64] ;  /* 0x0000000610107981 */ /* 0x000ea8000c1e1900 */
[----:B------:R-:W2:Y:S02]  /*03a0*/  LDG.E R7, desc[UR6][R6.64] ;  /* 0x0000000606077981 */ /* 0x000ea4000c1e1900 */
[----:B--2---:R-:W-:-:S05]  /*03b0*/  IMAD R0, R16, R7, RZ ;  /* 0x0000000710007224 */ /* 0x004fca00078e02ff */
[----:B------:R-:W-:-:S13]  /*03c0*/  ISETP.GT.AND P0, PT, R0, RZ, PT ;  /* 0x000000ff0000720c */ /* 0x000fda0003f04270 */
[----:B------:R-:W-:Y:S05]  /*03d0*/  @P0 EXIT ;  /* 0x000000000000094d */ /* 0x000fea0003800000 */
[----:B------:R-:W2:Y:S04]  /*03e0*/  LDG.E.64 R18, desc[UR6][R8.64+0x38] ;  /* 0x0000380608127981 */ /* 0x000ea8000c1e1b00 */
[----:B------:R-:W3:Y:S04]  /*03f0*/  LDG.E.64 R22, desc[UR6][R8.64+0x40] ;  /* 0x0000400608167981 */ /* 0x000ee8000c1e1b00 */
[----:B------:R-:W4:Y:S01]  /*0400*/  LDG.E.64 R6, desc[UR6][R8.64+0x30] ;  /* 0x0000300608067981 */ /* 0x000f22000c1e1b00 */
[----:B--2---:R-:W-:-:S05]  /*0410*/  IMAD.WIDE R20, R14, 0x4, R18 ;  /* 0x000000040e147825 */ /* 0x004fca00078e0212 */
[----:B------:R-:W2:Y:S01]  /*0420*/  LDG.E R12, desc[UR6][R20.64] ;  /* 0x00000006140c7981 */ /* 0x000ea2000c1e1900 */
[----:B------:R-:W-:-:S04]  /*0430*/  IMAD.WIDE R26, R13, 0x4, R18 ;  /* 0x000000040d1a7825 */ /* 0x000fc800078e0212 */
[----:B---3--:R-:W-:-:S04]  /*0440*/  IMAD.WIDE R18, R14, 0x4, R22 ;  /* 0x000000040e127825 */ /* 0x008fc800078e0216 */
[--C-:B----4-:R-:W-:Y:S01]  /*0450*/  IMAD.WIDE R16, R14, 0x4, R6.reuse ;  /* 0x000000040e107825 */ /* 0x110fe200078e0206 */
[----:B------:R0:W5:Y:S03]  /*0460*/  LDG.E R8, desc[UR6][R18.64] ;  /* 0x0000000612087981 */ /* 0x000166000c1e1900 */
[C---:B------:R-:W-:Y:S01]  /*0470*/  IMAD.WIDE R24, R13.reuse, 0x4, R6 ;  /* 0x000000040d187825 */ /* 0x040fe200078e0206 */
[----:B------:R0:W5:Y:S03]  /*0480*/  LDG.E R5, desc[UR6][R16.64] ;  /* 0x0000000610057981 */ /* 0x000166000c1e1900 */
[----:B------:R-:W-:Y:S01]  /*0490*/  IMAD.WIDE R22, R13, 0x4, R22 ;  /* 0x000000040d167825 */ /* 0x000fe200078e0216 */
[----:B------:R0:W5:Y:S04]  /*04a0*/  LDG.E R6, desc[UR6][R24.64] ;  /* 0x0000000618067981 */ /* 0x000168000c1e1900 */
[----:B------:R0:W5:Y:S04]  /*04b0*/  LDG.E R7, desc[UR6][R26.64] ;  /* 0x000000061a077981 */ /* 0x000168000c1e1900 */
[----:B------:R0:W5:Y:S01]  /*04c0*/  LDG.E R9, desc[UR6][R22.64] ;  /* 0x0000000616097981 */ /* 0x000162000c1e1900 */
[----:B------:R-:W-:Y:S01]  /*04d0*/  BSSY.RECONVERGENT B2, `(.L_x_3) ;  /* 0x000006b000027945 */ /* 0x000fe20003800200 */
[----:B--2---:R-:W-:-:S06]  /*04e0*/  FMUL R0, R12, 0.63661974668502807617 ;  /* 0x3f22f9830c007820 */ /* 0x004fcc0000400000 */
[----:B------:R-:W1:Y:S01]  /*04f0*/  F2I.NTZ R0, R0 ;  /* 0x0000000000007305 */ /* 0x000e620000203100 */
[----:B------:R-:W-:Y:S02]  /*0500*/  FSETP.GE.AND P0, PT, |R12|, 105615, PT ;  /* 0x47ce47800c00780b */ /* 0x000fe40003f06200 */
[----:B-1----:R-:W-:-:S05]  /*0510*/  I2FP.F32.S32 R15, R0 ;  /* 0x00000000000f7245 */ /* 0x002fca0000201400 */
[----:B------:R-:W-:-:S04]  /*0520*/  FFMA R20, R15, -1.5707962512969970703, R12 ;  /* 0xbfc90fda0f147823 */ /* 0x000fc8000000000c */
[----:B------:R-:W-:-:S04]  /*0530*/  FFMA R20, R15, -7.5497894158615963534e-08, R20 ;  /* 0xb3a221680f147823 */ /* 0x000fc80000000014 */
[----:B------:R-:W-:Y:S01]  /*0540*/  FFMA R20, R15, -5.3903029534742383927e-15, R20 ;  /* 0xa7c234c50f147823 */ /* 0x000fe20000000014 */
[----:B------:R-:W-:Y:S01]  /*0550*/  P2R R15, PR, RZ, 0x1 ;  /* 0x00000001ff0f7803 */ /* 0x000fe20000000000 */
[----:B------:R-:W-:Y:S02]  /*0560*/  IMAD.MOV.U32 R30, RZ, RZ, R0 ;  /* 0x000000ffff1e7224 */ /* 0x000fe400078e0000 */
[----:B------:R-:W-:Y:S01]  /*0570*/  IMAD.MOV.U32 R15, RZ, RZ, R20 ;  /* 0x000000ffff0f7224 */ /* 0x000fe200078e0014 */
[----:B0-----:R-:W-:Y:S06]  /*0580*/  @!P0 BRA `(.L_x_4) ;  /* 0x00000004007c8947 */ /* 0x001fec0003800000 */
[----:B------:R-:W-:-:S13]  /*0590*/  FSETP.NEU.AND P0, PT, |R12|, +INF , PT ;  /* 0x7f8000000c00780b */ /* 0x000fda0003f0d200 */
[----:B------:R-:W-:Y:S01]  /*05a0*/  @!P0 FMUL R15, RZ, R12 ;  /* 0x0000000cff0f8220 */ /* 0x000fe20000400000 */
[----:B------:R-:W-:Y:S01]  /*05b0*/  @!P0 MOV R0, RZ ;  /* 0x000000ff00008202 */ /* 0x000fe20000000f00 */
[----:B------:R-:W-:Y:S06]  /*05c0*/  @!P0 BRA `(.L_x_4) ;  /* 0x00000004006c8947 */ /* 0x000fec0003800000 */
[----:B------:R-:W-:Y:S02]  /*05d0*/  IMAD.SHL.U32 R0, R12, 0x100, RZ ;  /* 0x000001000c007824 */ /* 0x000fe400078e00ff */
[----:B------:R-:W-:Y:S02]  /*05e0*/  HFMA2 R17, -RZ, RZ, 0, 0 ;  /* 0x00000000ff117431 */ /* 0x000fe400000001ff */
[----:B------:R-:W-:Y:S01]  /*05f0*/  IMAD.MOV.U32 R21, RZ, RZ, RZ ;  /* 0x000000ffff157224 */ /* 0x000fe200078e00ff */
[----:B------:R-:W0:Y:S01]  /*0600*/  LDCU.64 UR8, c[0x4][URZ] ;  /* 0x01000000ff0877ac */ /* 0x000e220008000a00 */
[----:B------:R-:W-:Y:S01]  /*0610*/  LOP3.LUT R15, R0, 0x80000000, RZ, 0xfc, !PT ;  /* 0x80000000000f7812 */ /* 0x000fe200078efcff */
[----:B------:R-:W-:Y:S01]  /*0620*/  UMOV UR5, URZ ;  /* 0x000000ff00057c82 */ /* 0x000fe20008000000 */
[----:B------:R-:W-:-:S05]  /*0630*/  UMOV UR4, URZ ;  /* 0x000000ff00047c82 */ /* 0x000fca0008000000 */
.L_x_5:
[----:B0-----:R-:W-:Y:S02]  /*0640*/  IMAD.U32 R28, RZ, RZ, UR8 ;  /* 0x00000008ff1c7e24 */ /* 0x001fe4000f8e00ff */
[----:B------:R-:W-:-:S05]  /*0650*/  IMAD.U32 R29, RZ, RZ, UR9 ;  /* 0x00000009ff1d7e24 */ /* 0x000fca000f8e00ff */
[----:B------:R-:W2:Y:S01]  /*0660*/  LDG.E.CONSTANT R22, desc[UR6][R28.64] ;  /* 0x000000061c167981 */ /* 0x000ea2000c1e9900 */
[----:B------:R-:W-:Y:S01]  /*0670*/  UIADD3 UR4, UPT, UPT, UR4, 0x1, URZ ;  /* 0x0000000104047890 */ /* 0x000fe2000fffe0ff */
[C---:B------:R-:W-:Y:S01]  /*0680*/  ISETP.EQ.AND P0, PT, R17.reuse, RZ, PT ;  /* 0x000000ff1100720c */ /* 0x040fe20003f02270 */
[----:B------:R-:W-:Y:S01]  /*0690*/  UIADD3 UR8, UP1, UPT, UR8, 0x4, URZ ;  /* 0x0000000408087890 */ /* 0x000fe2000ff3e0ff */
[C---:B------:R-:W-:Y:S01]  /*06a0*/  ISETP.EQ.AND P1, PT, R17.reuse, 0x4, PT ;  /* 0x000000041100780c */ /* 0x040fe20003f22270 */
[----:B------:R-:W-:Y:S01]  /*06b0*/  UISETP.NE.AND UP0, UPT, UR4, 0x6, UPT ;  /* 0x000000060400788c */ /* 0x000fe2000bf05270 */
[C---:B------:R-:W-:Y:S01]  /*06c0*/  ISETP.EQ.AND P3, PT, R17.reuse, 0xc, PT ;  /* 0x0000000c1100780c */ /* 0x040fe20003f62270 */
[----:B------:R-:W-:Y:S01]  /*06d0*/  UIADD3.X UR9, UPT, UPT, URZ, UR9, URZ, UP1, !UPT ;  /* 0x00000009ff097290 */ /* 0x000fe20008ffe4ff */
[C---:B------:R-:W-:Y:S02]  /*06e0*/  ISETP.EQ.AND P4, PT, R17.reuse, 0x10, PT ;  /* 0x000000101100780c */ /* 0x040fe40003f82270 */
[----:B------:R-:W-:Y:S01]  /*06f0*/  ISETP.EQ.AND P5, PT, R17, 0x14, PT ;  /* 0x000000141100780c */ /* 0x000fe20003fa2270 */
[----:B--2---:R-:W-:-:S03]  /*0700*/  IMAD.WIDE.U32 R22, R22, R15, RZ ;  /* 0x0000000f16167225 */ /* 0x004fc600078e00ff */
[----:B------:R-:W-:-:S04]  /*0710*/  IADD3 R0, P2, PT, R22, R21, RZ ;  /* 0x0000001516007210 */ /* 0x000fc80007f5e0ff */
[----:B------:R-:W-:Y:S01]  /*0720*/  IADD3.X R21, PT, PT, R23, UR5, RZ, P2, !PT ;  /* 0x0000000517157c10 */ /* 0x000fe200097fe4ff */
[--C-:B------:R-:W-:Y:S01]  /*0730*/  @P1 IMAD.MOV.U32 R27, RZ, RZ, R0.reuse ;  /* 0x000000ffff1b1224 */ /* 0x100fe200078e0000 */
[C---:B------:R-:W-:Y:S01]  /*0740*/  ISETP.EQ.AND P2, PT, R17.reuse, 0x8, PT ;  /* 0x000000081100780c */ /* 0x040fe20003f42270 */
[--C-:B------:R-:W-:Y:S01]  /*0750*/  @P4 IMAD.MOV.U32 R24, RZ, RZ, R0.reuse ;  /* 0x000000ffff184224 */ /* 0x100fe200078e0000 */
[-C--:B------:R-:W-:Y:S01]  /*0760*/  @P0 MOV R16, R0.reuse ;  /* 0x0000000000100202 */ /* 0x080fe20000000f00 */
[----:B------:R-:W-:Y:S01]  /*0770*/  @P5 IMAD.MOV.U32 R19, RZ, RZ, R0 ;  /* 0x000000ffff135224 */ /* 0x000fe200078e0000 */
[----:B------:R-:W-:Y:S02]  /*0780*/  @P3 MOV R25, R0 ;  /* 0x0000000000193202 */ /* 0x000fe40000000f00 */
[----:B------:R-:W-:-:S07]  /*0790*/  IADD3 R17, PT, PT, R17, 0x4, RZ ;  /* 0x0000000411117810 */ /* 0x000fce0007ffe0ff */
[----:B------:R-:W-:Y:S01]  /*07a0*/  @P2 IMAD.MOV.U32 R26, RZ, RZ, R0 ;  /* 0x000000ffff1a2224 */ /* 0x000fe200078e0000 */
[----:B------:R-:W-:Y:S06]  /*07b0*/  BRA.U UP0, `(.L_x_5) ;  /* 0xfffffffd00a07547 */ /* 0x000fec000b83ffff */
[----:B------:R-:W-:Y:S01]  /*07c0*/  SHF.R.U32.HI R0, RZ, 0x17, R12 ;  /* 0x00000017ff007819 */ /* 0x000fe2000001160c */
[----:B------:R-:W-:Y:S03]  /*07d0*/  BSSY.RECONVERGENT B3, `(.L_x_6) ;  /* 0x0000028000037945 */ /* 0x000fe60003800200 */
[C---:B------:R-:W-:Y:S02]  /*07e0*/  LOP3.LUT R15, R0.reuse, 0xe0, RZ, 0xc0, !PT ;  /* 0x000000e0000f7812 */ /* 0x040fe400078ec0ff */
[----:B------:R-:W-:-:S03]  /*07f0*/  LOP3.LUT P6, RZ, R0, 0x1f, RZ, 0xc0, !PT ;  /* 0x0000001f00ff7812 */ /* 0x000fc600078cc0ff */
[----:B------:R-:W-:-:S05]  /*0800*/  VIADD R15, R15, 0xffffff80 ;  /* 0xffffff800f0f7836 */ /* 0x000fca0000000000 */
[----:B------:R-:W-:-:S05]  /*0810*/  SHF.R.U32.HI R15, RZ, 0x5, R15 ;  /* 0x00000005ff0f7819 */ /* 0x000fca000001160f */
[----:B------:R-:W-:-:S05]  /*0820*/  IMAD.U32 R22, R15, -0x4, RZ ;  /* 0xfffffffc0f167824 */ /* 0x000fca00078e00ff */
[C---:B------:R-:W-:Y:S02]  /*0830*/  ISETP.EQ.AND P3, PT, R22.reuse, -0x18, PT ;  /* 0xffffffe81600780c */ /* 0x040fe40003f62270 */
[C---:B------:R-:W-:Y:S02]  /*0840*/  ISETP.EQ.AND P4, PT, R22.reuse, -0x14, PT ;  /* 0xffffffec1600780c */ /* 0x040fe40003f82270 */
[C---:B------:R-:W-:Y:S02]  /*0850*/  ISETP.EQ.AND P0, PT, R22.reuse, -0x10, PT ;  /* 0xfffffff01600780c */ /* 0x040fe40003f02270 */
[C---:B------:R-:W-:Y:S02]  /*0860*/  ISETP.EQ.AND P1, PT, R22.reuse, -0xc, PT ;  /* 0xfffffff41600780c */ /* 0x040fe40003f22270 */
[C---:B------:R-:W-:Y:S02]  /*0870*/  ISETP.EQ.AND P2, PT, R22.reuse, -0x8, PT ;  /* 0xfffffff81600780c */ /* 0x040fe40003f42270 */
[----:B------:R-:W-:-:S03]  /*0880*/  ISETP.EQ.AND P5, PT, R22, 0x4, PT ;  /* 0x000000041600780c */ /* 0x000fc60003fa2270 */
[----:B------:R-:W-:Y:S02]  /*0890*/  @P3 MOV R15, R16 ;  /* 0x00000010000f3202 */ /* 0x000fe40000000f00 */
[----:B------:R-:W-:Y:S01]  /*08a0*/  @P4 IMAD.MOV.U32 R17, RZ, RZ, R16 ;  /* 0x000000ffff114224 */ /* 0x000fe200078e0010 */
[C---:B------:R-:W-:Y:S01]  /*08b0*/  ISETP.EQ.AND P3, PT, R22.reuse, -0x4, PT ;  /* 0xfffffffc1600780c */ /* 0x040fe20003f62270 */
[----:B------:R-:W-:Y:S01]  /*08c0*/  @P4 IMAD.MOV.U32 R15, RZ, RZ, R27 ;  /* 0x000000ffff0f4224 */ /* 0x000fe200078e001b */
[----:B------:R-:W-:Y:S01]  /*08d0*/  ISETP.EQ.AND P4, PT, R22, RZ, PT ;  /* 0x000000ff1600720c */ /* 0x000fe20003f82270 */
[--C-:B------:R-:W-:Y:S01]  /*08e0*/  @P0 IMAD.MOV.U32 R15, RZ, RZ, R26.reuse ;  /* 0x000000ffff0f0224 */ /* 0x100fe200078e001a */
[----:B------:R-:W-:Y:S01]  /*08f0*/  @P0 MOV R17, R27 ;  /* 0x0000001b00110202 */ /* 0x000fe20000000f00 */
[----:B------:R-:W-:Y:S01]  /*0900*/  @P1 IMAD.MOV.U32 R17, RZ, RZ, R26 ;  /* 0x000000ffff111224 */ /* 0x000fe200078e001a */
[----:B------:R-:W-:Y:S01]  /*0910*/  @P1 MOV R15, R25 ;  /* 0x00000019000f1202 */ /* 0x000fe20000000f00 */
[----:B------:R-:W-:-:S02]  /*0920*/  @P2 IMAD.MOV.U32 R17, RZ, RZ, R25 ;  /* 0x000000ffff112224 */ /* 0x000fc400078e0019 */
[----:B------:R-:W-:-:S04]  /*0930*/  @P2 IMAD.MOV.U32 R15, RZ, RZ, R24 ;  /* 0x000000ffff0f2224 */ /* 0x000fc800078e0018 */
[----:B------:R-:W-:Y:S01]  /*0940*/  @P3 MOV R17, R24 ;  /* 0x0000001800113202 */ /* 0x000fe20000000f00 */
[--C-:B------:R-:W-:Y:S01]  /*0950*/  @P3 IMAD.MOV.U32 R15, RZ, RZ, R19.reuse ;  /* 0x000000ffff0f3224 */ /* 0x100fe200078e0013 */
[----:B------:R-:W-:Y:S01]  /*0960*/  @P4 MOV R15, R21 ;  /* 0x00000015000f4202 */ /* 0x000fe20000000f00 */
[----:B------:R-:W-:Y:S02]  /*0970*/  @P4 IMAD.MOV.U32 R17, RZ, RZ, R19 ;  /* 0x000000ffff114224 */ /* 0x000fe400078e0013 */
[----:B------:R-:W-:Y:S01]  /*0980*/  @P5 IMAD.MOV.U32 R17, RZ, RZ, R21 ;  /* 0x000000ffff115224 */ /* 0x000fe200078e0015 */
[----:B------:R-:W-:Y:S06]  /*0990*/  @!P6 BRA `(.L_x_7) ;  /* 0x00000000002ce947 */ /* 0x000fec0003800000 */
[----:B------:R-:W-:Y:S01]  /*09a0*/  @P0 IMAD.MOV.U32 R18, RZ, RZ, R16 ;  /* 0x000000ffff120224 */ /* 0x000fe200078e0010 */
[----:B------:R-:W-:Y:S02]  /*09b0*/  ISETP.EQ.AND P0, PT, R22, 0x8, PT ;  /* 0x000000081600780c */ /* 0x000fe40003f02270 */
[----:B------:R-:W-:Y:S01]  /*09c0*/  @P1 MOV R18, R27 ;  /* 0x0000001b00121202 */ /* 0x000fe20000000f00 */
[----:B------:R-:W-:Y:S01]  /*09d0*/  @P2 IMAD.MOV.U32 R18, RZ, RZ, R26 ;  /* 0x000000ffff122224 */ /* 0x000fe200078e001a */
[----:B------:R-:W-:Y:S01]  /*09e0*/  LOP3.LUT R0, R0, 0x1f, RZ, 0xc0, !PT ;  /* 0x0000001f00007812 */ /* 0x000fe200078ec0ff */
[----:B------:R-:W-:Y:S01]  /*09f0*/  @P3 IMAD.MOV.U32 R18, RZ, RZ, R25 ;  /* 0x000000ffff123224 */ /* 0x000fe200078e0019 */
[----:B------:R-:W-:Y:S01]  /*0a00*/  @P4 MOV R18, R24 ;  /* 0x0000001800124202 */ /* 0x000fe20000000f00 */
[----:B------:R-:W-:Y:S01]  /*0a10*/  @P5 IMAD.MOV.U32 R18, RZ, RZ, R19 ;  /* 0x000000ffff125224 */ /* 0x000fe200078e0013 */
[----:B------:R-:W-:-:S05]  /*0a20*/  SHF.L.W.U32.HI R15, R17, R0, R15 ;  /* 0x00000000110f7219 */ /* 0x000fca0000010e0f */
[----:B------:R-:W-:-:S05]  /*0a30*/  @P0 IMAD.MOV.U32 R18, RZ, RZ, R21 ;  /* 0x000000ffff120224 */ /* 0x000fca00078e0015 */
[----:B------:R-:W-:-:S07]  /*0a40*/  SHF.L.W.U32.HI R17, R18, R0, R17 ;  /* 0x0000000012117219 */ /* 0x000fce0000010e11 */
.L_x_7:
[----:B------:R-:W-:Y:S05]  /*0a50*/  BSYNC.RECONVERGENT B3 ;  /* 0x0000000000037941 */ /* 0x000fea0003800200 */
.L_x_6:
[C---:B------:R-:W-:Y:S01]  /*0a60*/  SHF.L.W.U32.HI R21, R17.reuse, 0x2, R15 ;  /* 0x0000000211157819 */ /* 0x040fe20000010e0f */
[----:B------:R-:W-:Y:S01]  /*0a70*/  UMOV UR4, 0x54442d19 ;  /* 0x54442d1900047882 */ /* 0x000fe20000000000 */
[----:B------:R-:W-:Y:S01]  /*0a80*/  SHF.L.U32 R17, R17, 0x2, RZ ;  /* 0x0000000211117819 */ /* 0x000fe200000006ff */
[----:B------:R-:W-:Y:S01]  /*0a90*/  UMOV UR5, 0x3bf921fb ;  /* 0x3bf921fb00057882 */ /* 0x000fe20000000000 */
[----:B------:R-:W-:Y:S02]  /*0aa0*/  SHF.R.S32.HI R0, RZ, 0x1f, R21 ;  /* 0x0000001fff007819 */ /* 0x000fe40000011415 */
[----:B------:R-:W-:Y:S02]  /*0ab0*/  ISETP.GE.AND P0, PT, R12, RZ, PT ;  /* 0x000000ff0c00720c */ /* 0x000fe40003f06270 */
[C---:B------:R-:W-:Y:S02]  /*0ac0*/  LOP3.LUT R22, R0.reuse, R17, RZ, 0x3c, !PT ;  /* 0x0000001100167212 */ /* 0x040fe400078e3cff */
[----:B------:R-:W-:-:S02]  /*0ad0*/  LOP3.LUT R23, R0, R21, RZ, 0x3c, !PT ;  /* 0x0000001500177212 */ /* 0x000fc400078e3cff */
[----:B------:R-:W-:Y:S02]  /*0ae0*/  SHF.R.U32.HI R0, RZ, 0x1e, R15 ;  /* 0x0000001eff007819 */ /* 0x000fe4000001160f */
[C---:B------:R-:W-:Y:S02]  /*0af0*/  LOP3.LUT R15, R21.reuse, R12, RZ, 0x3c, !PT ;  /* 0x0000000c150f7212 */ /* 0x040fe400078e3cff */
[----:B------:R-:W0:Y:S01]  /*0b00*/  I2F.F64.S64 R22, R22 ;  /* 0x0000001600167312 */ /* 0x000e220000301c00 */
[----:B------:R-:W-:Y:S02]  /*0b10*/  LEA.HI R0, R21, R0, RZ, 0x1 ;  /* 0x0000000015007211 */ /* 0x000fe400078f08ff */
[----:B------:R-:W-:-:S03]  /*0b20*/  ISETP.GE.AND P1, PT, R15, RZ, PT ;  /* 0x000000ff0f00720c */ /* 0x000fc60003f26270 */
[----:B------:R-:W-:-:S04]  /*0b30*/  IMAD.MOV R15, RZ, RZ, -R0 ;  /* 0x000000ffff0f7224 */ /* 0x000fc800078e0a00 */
[----:B------:R-:W-:Y:S01]  /*0b40*/  @!P0 IMAD.MOV.U32 R0, RZ, RZ, R15 ;  /* 0x000000ffff008224 */ /* 0x000fe200078e000f */
[----:B0-----:R-:W-:-:S10]  /*0b50*/  DMUL R28, R22, UR4 ;  /* 0x00000004161c7c28 */ /* 0x001fd40008000000 */
[----:B------:R-:W0:Y:S02]  /*0b60*/  F2F.F32.F64 R28, R28 ;  /* 0x0000001c001c7310 */ /* 0x000e240000301000 */
[----:B0-----:R-:W-:-:S07]  /*0b70*/  FSEL R15, -R28, R28, !P1 ;  /* 0x0000001c1c0f7208 */ /* 0x001fce0004800100 */
.L_x_4:
[----:B------:R-:W-:Y:S05]  /*0b80*/  BSYNC.RECONVERGENT B2 ;  /* 0x0000000000027941 */ /* 0x000fea0003800200 */
.L_x_3:
[----:B------:R-:W-:Y:S01]  /*0b90*/  LOP3.LUT R18, R0, 0x1, RZ, 0xc0, !PT ;  /* 0x0000000100127812 */ /* 0x000fe200078ec0ff */
[----:B------:R-:W-:Y:S01]  /*0ba0*/  FMUL R21, R15, R15 ;  /* 0x0000000f0f157220 */ /* 0x000fe20000400000 */
[----:B------:R-:W-:Y:S01]  /*0bb0*/  MOV R17, 0x37cbac00 ;  /* 0x37cbac0000117802 */ /* 0x000fe20000000f00 */
[----:B------:R-:W-:Y:S01]  /*0bc0*/  IMAD.MOV.U32 R28, RZ, RZ, 0x3c0885e4 ;  /* 0x3c0885e4ff1c7424 */ /* 0x000fe200078e00ff */
[----:B------:R-:W-:Y:S01]  /*0bd0*/  ISETP.NE.U32.AND P0, PT, R18, 0x1, PT ;  /* 0x000000011200780c */ /* 0x000fe20003f05070 */
[----:B------:R-:W-:Y:S02]  /*0be0*/  HFMA2 R18, -RZ, RZ, 1.541015625, -0.052001953125 ;  /* 0x3e2aaaa8ff127431 */ /* 0x000fe400000001ff */
[----:B------:R-:W-:Y:S02]  /*0bf0*/  VIADD R0, R0, 0x1 ;  /* 0x0000000100007836 */ /* 0x000fe40000000000 */
[----:B------:R-:W-:Y:S01]  /*0c00*/  FFMA R22, R21, R17, -0.0013887860113754868507 ;  /* 0xbab607ed15167423 */ /* 0x000fe20000000011 */
[----:B------:R-:W-:Y:S01]  /*0c10*/  FSEL R32, R28, 0.041666727513074874878, !P0 ;  /* 0x3d2aaabb1c207808 */ /* 0x000fe20004000000 */
[----:B------:R-:W-:Y:S01]  /*0c20*/  BSSY.RECONVERGENT B2, `(.L_x_8) ;  /* 0x000006c000027945 */ /* 0x000fe20003800200 */
[----:B------:R-:W-:-:S02]  /*0c30*/  FSETP.GE.AND P2, PT, |R12|, 105615, PT ;  /* 0x47ce47800c00780b */ /* 0x000fc40003f46200 */
[----:B------:R-:W-:Y:S02]  /*0c40*/  FSEL R22, R22, -0.00019574658654164522886, P0 ;  /* 0xb94d415316167808 */ /* 0x000fe40000000000 */
[----:B------:R-:W-:Y:S02]  /*0c50*/  LOP3.LUT P1, RZ, R0, 0x2, RZ, 0xc0, !PT ;  /* 0x0000000200ff7812 */ /* 0x000fe4000782c0ff */
[----:B------:R-:W-:Y:S01]  /*0c60*/  FSEL R0, R15, 1, !P0 ;  /* 0x3f8000000f007808 */ /* 0x000fe20004000000 */
[----:B------:R-:W-:Y:S01]  /*0c70*/  FFMA R22, R21, R22, R32 ;  /* 0x0000001615167223 */ /* 0x000fe20000000020 */
[----:B------:R-:W-:-:S03]  /*0c80*/  FSEL R23, -R18, -0.4999999701976776123, !P0 ;  /* 0xbeffffff12177808 */ /* 0x000fc60004000100 */
[C---:B------:R-:W-:Y:S02]  /*0c90*/  FFMA R15, R21.reuse, R0, RZ ;  /* 0x00000000150f7223 */ /* 0x040fe400000000ff */
[----:B------:R-:W-:-:S04]  /*0ca0*/  FFMA R22, R21, R22, R23 ;  /* 0x0000001615167223 */ /* 0x000fc80000000017 */
[----:B------:R-:W-:-:S04]  /*0cb0*/  FFMA R15, R15, R22, R0 ;  /* 0x000000160f0f7223 */ /* 0x000fc80000000000 */
[----:B------:R-:W-:-:S04]  /*0cc0*/  @P1 FADD R15, RZ, -R15 ;  /* 0x8000000fff0f1221 */ /* 0x000fc80000000000 */
[----:B------:R-:W-:Y:S01]  /*0cd0*/  FMUL R15, R10, R15 ;  /* 0x0000000f0a0f7220 */ /* 0x000fe20000400000 */
[----:B------:R-:W-:Y:S06]  /*0ce0*/  @!P2 BRA `(.L_x_9) ;  /* 0x00000004007ca947 */ /* 0x000fec0003800000 */
[----:B------:R-:W-:-:S13]  /*0cf0*/  FSETP.NEU.AND P0, PT, |R12|, +INF , PT ;  /* 0x7f8000000c00780b */ /* 0x000fda0003f0d200 */
[----:B------:R-:W-:Y:S01]  /*0d00*/  @!P0 FMUL R20, RZ, R12 ;  /* 0x0000000cff148220 */ /* 0x000fe20000400000 */
[----:B------:R-:W-:Y:S01]  /*0d10*/  @!P0 IMAD.MOV.U32 R30, RZ, RZ, RZ ;  /* 0x000000ffff1e8224 */ /* 0x000fe200078e00ff */
[----:B------:R-:W-:Y:S06]  /*0d20*/  @!P0 BRA `(.L_x_9) ;  /* 0x00000004006c8947 */ /* 0x000fec0003800000 */
[----:B------:R-:W-:Y:S01]  /*0d30*/  IMAD.SHL.U32 R0, R12, 0x100, RZ ;  /* 0x000001000c007824 */ /* 0x000fe200078e00ff */
[----:B------:R-:W-:Y:S01]  /*0d40*/  MOV R29, RZ ;  /* 0x000000ff001d7202 */ /* 0x000fe20000000f00 */
[----:B------:R-:W-:Y:S01]  /*0d50*/  IMAD.MOV.U32 R30, RZ, RZ, RZ ;  /* 0x000000ffff1e7224 */ /* 0x000fe200078e00ff */
[----:B------:R-:W0:Y:S02]  /*0d60*/  LDCU.64 UR8, c[0x4][URZ] ;  /* 0x01000000ff0877ac */ /* 0x000e240008000a00 */
[----:B------:R-:W-:Y:S01]  /*0d70*/  LOP3.LUT R31, R0, 0x80000000, RZ, 0xfc, !PT ;  /* 0x80000000001f7812 */ /* 0x000fe200078efcff */
[----:B------:R-:W-:Y:S01]  /*0d80*/  UMOV UR5, URZ ;  /* 0x000000ff00057c82 */ /* 0x000fe20008000000 */
[----:B------:R-:W-:-:S05]  /*0d90*/  UMOV UR4, URZ ;  /* 0x000000ff00047c82 */ /* 0x000fca0008000000 */
.L_x_10:
[----:B0-----:R-:W-:Y:S01]  /*0da0*/  IMAD.U32 R20, RZ, RZ, UR8 ;  /* 0x00000008ff147e24 */ /* 0x001fe2000f8e00ff */
[----:B------:R-:W-:-:S05]  /*0db0*/  MOV R21, UR9 ;  /* 0x0000000900157c02 */ /* 0x000fca0008000f00 */
        /* <DEDUP_REMOVED lines=9> */
[----:B------:R-:W-:-:S02]  /*0e50*/  ISETP.EQ.AND P4, PT, R30, 0x10, PT ;  /* 0x000000101e00780c */ /* 0x000fc40003f82270 */
[C---:B------:R-:W-:Y:S01]  /*0e60*/  ISETP.EQ.AND P5, PT, R30.reuse, 0x14, PT ;  /* 0x000000141e00780c */ /* 0x040fe20003fa2270 */
[----:B------:R-:W-:Y:S02]  /*0e70*/  VIADD R30, R30, 0x4 ;  /* 0x000000041e1e7836 */ /* 0x000fe40000000000 */
[----:B--2---:R-:W-:-:S03]  /*0e80*/  IMAD.WIDE.U32 R22, R20, R31, RZ ;  /* 0x0000001f14167225 */ /* 0x004fc600078e00ff */
[----:B------:R-:W-:-:S04]  /*0e90*/  IADD3 R0, P6, PT, R22, R29, RZ ;  /* 0x0000001d16007210 */ /* 0x000fc80007fde0ff */
[----:B------:R-:W-:Y:S01]  /*0ea0*/  IADD3.X R29, PT, PT, R23, UR5, RZ, P6, !PT ;  /* 0x00000005171d7c10 */ /* 0x000fe2000b7fe4ff */
[--C-:B------:R-:W-:Y:S01]  /*0eb0*/  @P0 IMAD.MOV.U32 R16, RZ, RZ, R0.reuse ;  /* 0x000000ffff100224 */ /* 0x100fe200078e0000 */
[-C--:B------:R-:W-:Y:S01]  /*0ec0*/  @P2 MOV R26, R0.reuse ;  /* 0x00000000001a2202 */ /* 0x080fe20000000f00 */
[--C-:B------:R-:W-:Y:S01]  /*0ed0*/  @P1 IMAD.MOV.U32 R27, RZ, RZ, R0.reuse ;  /* 0x000000ffff1b1224 */ /* 0x100fe200078e0000 */
[----:B------:R-:W-:Y:S01]  /*0ee0*/  @P5 MOV R19, R0 ;  /* 0x0000000000135202 */ /* 0x000fe20000000f00 */
[--C-:B------:R-:W-:Y:S02]  /*0ef0*/  @P3 IMAD.MOV.U32 R25, RZ, RZ, R0.reuse ;  /* 0x000000ffff193224 */ /* 0x100fe400078e0000 */
[----:B------:R-:W-:Y:S01]  /*0f00*/  @P4 IMAD.MOV.U32 R24, RZ, RZ, R0 ;  /* 0x000000ffff184224 */ /* 0x000fe200078e0000 */
[----:B------:R-:W-:Y:S06]  /*0f10*/  BRA.U UP0, `(.L_x_10) ;  /* 0xfffffffd00a07547 */ /* 0x000fec000b83ffff */
[----:B------:R-:W-:Y:S01]  /*0f20*/  SHF.R.U32.HI R22, RZ, 0x17, R12 ;  /* 0x00000017ff167819 */ /* 0x000fe2000001160c */
[----:B------:R-:W-:Y:S03]  /*0f30*/  BSSY.RECONVERGENT B3, `(.L_x_11) ;  /* 0x0000028000037945 */ /* 0x000fe60003800200 */
[C---:B------:R-:W-:Y:S02]  /*0f40*/  LOP3.LUT R0, R22.reuse, 0xe0, RZ, 0xc0, !PT ;  /* 0x000000e016007812 */ /* 0x040fe400078ec0ff */
[----:B------:R-:W-:-:S03]  /*0f50*/  LOP3.LUT P6, RZ, R22, 0x1f, RZ, 0xc0, !PT ;  /* 0x0000001f16ff7812 */ /* 0x000fc600078cc0ff */
[----:B------:R-:W-:-:S05]  /*0f60*/  VIADD R0, R0, 0xffffff80 ;  /* 0xffffff8000007836 */ /* 0x000fca0000000000 */
[----:B------:R-:W-:-:S04]  /*0f70*/  SHF.R.U32.HI R0, RZ, 0x5, R0 ;  /* 0x00000005ff007819 */ /* 0x000fc80000011600 */
[----:B------:R-:W-:-:S04]  /*0f80*/  LEA R23, -R0, RZ, 0x2 ;  /* 0x000000ff00177211 */ /* 0x000fc800078e11ff */
[C---:B------:R-:W-:Y:S02]  /*0f90*/  ISETP.EQ.AND P3, PT, R23.reuse, -0x18, PT ;  /* 0xffffffe81700780c */ /* 0x040fe40003f62270 */
[C---:B------:R-:W-:Y:S02]  /*0fa0*/  ISETP.EQ.AND P4, PT, R23.reuse, -0x14, PT ;  /* 0xffffffec1700780c */ /* 0x040fe40003f82270 */
[C---:B------:R-:W-:Y:S02]  /*0fb0*/  ISETP.EQ.AND P2, PT, R23.reuse, -0x10, PT ;  /* 0xfffffff01700780c */ /* 0x040fe40003f42270 */
[C---:B------:R-:W-:Y:S02]  /*0fc0*/  ISETP.EQ.AND P1, PT, R23.reuse, -0xc, PT ;  /* 0xfffffff41700780c */ /* 0x040fe40003f22270 */
[C---:B------:R-:W-:Y:S02]  /*0fd0*/  ISETP.EQ.AND P0, PT, R23.reuse, -0x8, PT ;  /* 0xfffffff81700780c */ /* 0x040fe40003f02270 */
[----:B------:R-:W-:-:S03]  /*0fe0*/  ISETP.EQ.AND P5, PT, R23, 0x4, PT ;  /* 0x000000041700780c */ /* 0x000fc60003fa2270 */
[--C-:B------:R-:W-:Y:S01]  /*0ff0*/  @P3 IMAD.MOV.U32 R0, RZ, RZ, R16.reuse ;  /* 0x000000ffff003224 */ /* 0x100fe200078e0010 */
[C---:B------:R-:W-:Y:S01]  /*1000*/  ISETP.EQ.AND P3, PT, R23.reuse, -0x4, PT ;  /* 0xfffffffc1700780c */ /* 0x040fe20003f62270 */
[----:B------:R-:W-:Y:S01]  /*1010*/  @P4 IMAD.MOV.U32 R20, RZ, RZ, R16 ;  /* 0x000000ffff144224 */ /* 0x000fe200078e0010 */
[----:B------:R-:W-:Y:S01]  /*1020*/  @P4 MOV R0, R27 ;  /* 0x0000001b00004202 */ /* 0x000fe20000000f00 */
[----:B------:R-:W-:Y:S01]  /*1030*/  @P2 IMAD.MOV.U32 R20, RZ, RZ, R27 ;  /* 0x000000ffff142224 */ /* 0x000fe200078e001b */
[----:B------:R-:W-:Y:S01]  /*1040*/  ISETP.EQ.AND P4, PT, R23, RZ, PT ;  /* 0x000000ff1700720c */ /* 0x000fe20003f82270 */
[----:B------:R-:W-:Y:S01]  /*1050*/  @P2 IMAD.MOV.U32 R0, RZ, RZ, R26 ;  /* 0x000000ffff002224 */ /* 0x000fe200078e001a */
[----:B------:R-:W-:Y:S01]  /*1060*/  @P1 MOV R20, R26 ;  /* 0x0000001a00141202 */ /* 0x000fe20000000f00 */
[--C-:B------:R-:W-:Y:S01]  /*1070*/  @P1 IMAD.MOV.U32 R0, RZ, RZ, R25.reuse ;  /* 0x000000ffff001224 */ /* 0x100fe200078e0019 */
[----:B------:R-:W-:Y:S01]  /*1080*/  @P0 MOV R0, R24 ;  /* 0x0000001800000202 */ /* 0x000fe20000000f00 */
[----:B------:R-:W-:-:S04]  /*1090*/  @P0 IMAD.MOV.U32 R20, RZ, RZ, R25 ;  /* 0x000000ffff140224 */ /* 0x000fc800078e0019 */
[----:B------:R-:W-:Y:S02]  /*10a0*/  @P3 IMAD.MOV.U32 R20, RZ, RZ, R24 ;  /* 0x000000ffff143224 */ /* 0x000fe400078e0018 */
[----:B------:R-:W-:Y:S02]  /*10b0*/  @P3 IMAD.MOV.U32 R0, RZ, RZ, R19 ;  /* 0x000000ffff003224 */ /* 0x000fe400078e0013 */
[----:B------:R-:W-:Y:S01]  /*10c0*/  @P4 MOV R20, R19 ;  /* 0x0000001300144202 */ /* 0x000fe20000000f00 */
[--C-:B------:R-:W-:Y:S02]  /*10d0*/  @P4 IMAD.MOV.U32 R0, RZ, RZ, R29.reuse ;  /* 0x000000ffff004224 */ /* 0x100fe400078e001d */
[----:B------:R-:W-:Y:S01]  /*10e0*/  @P5 IMAD.MOV.U32 R20, RZ, RZ, R29 ;  /* 0x000000ffff145224 */ /* 0x000fe200078e001d */
[----:B------:R-:W-:Y:S06]  /*10f0*/  @!P6 BRA `(.L_x_12) ;  /* 0x00000000002ce947 */ /* 0x000fec0003800000 */
[----:B------:R-:W-:Y:S01]  /*1100*/  @P2 MOV R21, R16 ;  /* 0x0000001000152202 */ /* 0x000fe20000000f00 */
[----:B------:R-:W-:Y:S02]  /*1110*/  @P1 IMAD.MOV.U32 R21, RZ, RZ, R27 ;  /* 0x000000ffff151224 */ /* 0x000fe400078e001b */
[----:B------:R-:W-:Y:S01]  /*1120*/  @P0 IMAD.MOV.U32 R21, RZ, RZ, R26 ;  /* 0x000000ffff150224 */ /* 0x000fe200078e001a */
[----:B------:R-:W-:Y:S02]  /*1130*/  ISETP.EQ.AND P0, PT, R23, 0x8, PT ;  /* 0x000000081700780c */ /* 0x000fe40003f02270 */
[----:B------:R-:W-:Y:S01]  /*1140*/  @P3 MOV R21, R25 ;  /* 0x0000001900153202 */ /* 0x000fe20000000f00 */
[----:B------:R-:W-:Y:S01]  /*1150*/  @P4 IMAD.MOV.U32 R21, RZ, RZ, R24 ;  /* 0x000000ffff154224 */ /* 0x000fe200078e0018 */
[----:B------:R-:W-:Y:S01]  /*1160*/  LOP3.LUT R23, R22, 0x1f, RZ, 0xc0, !PT ;  /* 0x0000001f16177812 */ /* 0x000fe200078ec0ff */
[----:B------:R-:W-:-:S03]  /*1170*/  @P5 IMAD.MOV.U32 R21, RZ, RZ, R19 ;  /* 0x000000ffff155224 */ /* 0x000fc600078e0013 */
[----:B------:R-:W-:-:S05]  /*1180*/  SHF.L.W.U32.HI R0, R20, R23, R0 ;  /* 0x0000001714007219 */ /* 0x000fca0000010e00 */
[----:B------:R-:W-:-:S04]  /*1190*/  @P0 MOV R21, R29 ;  /* 0x0000001d00150202 */ /* 0x000fc80000000f00 */
[----:B------:R-:W-:-:S07]  /*11a0*/  SHF.L.W.U32.HI R20, R21, R23, R20 ;  /* 0x0000001715147219 */ /* 0x000fce0000010e14 */
.L_x_12:
[----:B------:R-:W-:Y:S05]  /*11b0*/  BSYNC.RECONVERGENT B3 ;  /* 0x0000000000037941 */ /* 0x000fea0003800200 */
.L_x_11:
[C-C-:B------:R-:W-:Y:S01]  /*11c0*/  SHF.L.W.U32.HI R29, R20.reuse, 0x2, R0.reuse ;  /* 0x00000002141d7819 */ /* 0x140fe20000010e00 */
[----:B------:R-:W-:Y:S01]  /*11d0*/  IMAD.SHL.U32 R20, R20, 0x4, RZ ;  /* 0x0000000414147824 */ /* 0x000fe200078e00ff */
[----:B------:R-:W-:Y:S01]  /*11e0*/  UMOV UR4, 0x54442d19 ;  /* 0x54442d1900047882 */ /* 0x000fe20000000000 */
[----:B------:R-:W-:Y:S01]  /*11f0*/  UMOV UR5, 0x3bf921fb ;  /* 0x3bf921fb00057882 */ /* 0x000fe20000000000 */
[----:B------:R-:W-:Y:S02]  /*1200*/  SHF.R.S32.HI R21, RZ, 0x1f, R29 ;  /* 0x0000001fff157819 */ /* 0x000fe4000001141d */
[----:B------:R-:W-:Y:S02]  /*1210*/  SHF.R.U32.HI R0, RZ, 0x1e, R0 ;  /* 0x0000001eff007819 */ /* 0x000fe40000011600 */
[C---:B------:R-:W-:Y:S02]  /*1220*/  LOP3.LUT R20, R21.reuse, R20, RZ, 0x3c, !PT ;  /* 0x0000001415147212 */ /* 0x040fe400078e3cff */
[----:B------:R-:W-:-:S02]  /*1230*/  LOP3.LUT R21, R21, R29, RZ, 0x3c, !PT ;  /* 0x0000001d15157212 */ /* 0x000fc400078e3cff */
[----:B------:R-:W-:Y:S02]  /*1240*/  ISETP.GE.AND P1, PT, R12, RZ, PT ;  /* 0x000000ff0c00720c */ /* 0x000fe40003f26270 */
[C---:B------:R-:W-:Y:S02]  /*1250*/  LEA.HI R30, R29.reuse, R0, RZ, 0x1 ;  /* 0x000000001d1e7211 */ /* 0x040fe400078f08ff */
[----:B------:R-:W0:Y:S01]  /*1260*/  I2F.F64.S64 R20, R20 ;  /* 0x0000001400147312 */ /* 0x000e220000301c00 */
[----:B------:R-:W-:Y:S02]  /*1270*/  LOP3.LUT R31, R29, R12, RZ, 0x3c, !PT ;  /* 0x0000000c1d1f7212 */ /* 0x000fe400078e3cff */
[----:B------:R-:W-:Y:S02]  /*1280*/  IMAD.MOV R0, RZ, RZ, -R30 ;  /* 0x000000ffff007224 */ /* 0x000fe400078e0a1e */
[----:B------:R-:W-:-:S04]  /*1290*/  ISETP.GE.AND P0, PT, R31, RZ, PT ;  /* 0x000000ff1f00720c */ /* 0x000fc80003f06270 */
[----:B------:R-:W-:Y:S01]  /*12a0*/  @!P1 MOV R30, R0 ;  /* 0x00000000001e9202 */ /* 0x000fe20000000f00 */
[----:B0-----:R-:W-:-:S10]  /*12b0*/  DMUL R22, R20, UR4 ;  /* 0x0000000414167c28 */ /* 0x001fd40008000000 */
[----:B------:R-:W0:Y:S02]  /*12c0*/  F2F.F32.F64 R22, R22 ;  /* 0x0000001600167310 */ /* 0x000e240000301000 */
[----:B0-----:R-:W-:-:S07]  /*12d0*/  FSEL R20, -R22, R22, !P0 ;  /* 0x0000001616147208 */ /* 0x001fce0004000100 */
.L_x_9:
[----:B------:R-:W-:Y:S05]  /*12e0*/  BSYNC.RECONVERGENT B2 ;  /* 0x0000000000027941 */ /* 0x000fea0003800200 */
.L_x_8:
[----:B-----5:R-:W-:Y:S01]  /*12f0*/  FMUL R0, |R5|, 1.4426950216293334961 ;  /* 0x3fb8aa3b05007820 */ /* 0x020fe20000400200 */
[----:B------:R-:W-:Y:S02]  /*1300*/  IMAD.MOV.U32 R34, RZ, RZ, 0x42fc0000 ;  /* 0x42fc0000ff227424 */ /* 0x000fe400078e00ff */
[----:B------:R-:W-:Y:S02]  /*1310*/  HFMA2 R33, -RZ, RZ, 1.291015625, -0.052581787109375 ;  /* 0x3d2aaabbff217431 */ /* 0x000fe400000001ff */
[C---:B------:R-:W-:Y:S01]  /*1320*/  FMUL R37, R7.reuse, 0.63661974668502807617 ;  /* 0x3f22f98307257820 */ /* 0x040fe20000400000 */
[----:B------:R0:W1:Y:S01]  /*1330*/  FRND.TRUNC R21, R0 ;  /* 0x0000000000157307 */ /* 0x000062000020d000 */
[----:B------:R-:W-:Y:S01]  /*1340*/  LOP3.LUT P1, RZ, R30, 0x2, RZ, 0xc0, !PT ;  /* 0x000000021eff7812 */ /* 0x000fe2000782c0ff */
[----:B------:R-:W-:Y:S01]  /*1350*/  BSSY.RECONVERGENT B2, `(.L_x_13) ;  /* 0x000008f000027945 */ /* 0x000fe20003800200 */
[----:B------:R-:W-:-:S05]  /*1360*/  FSETP.GE.AND P2, PT, |R7|, 105615, PT ;  /* 0x47ce47800700780b */ /* 0x000fca0003f46200 */
[----:B------:R-:W2:Y:S01]  /*1370*/  F2I.NTZ R37, R37 ;  /* 0x0000002500257305 */ /* 0x000ea20000203100 */
[----:B0-----:R-:W-:-:S04]  /*1380*/  FMUL R0, R20, R20 ;  /* 0x0000001414007220 */ /* 0x001fc80000400000 */
[----:B------:R-:W-:Y:S01]  /*1390*/  FFMA R23, R0, R17, -0.0013887860113754868507 ;  /* 0xbab607ed00177423 */ /* 0x000fe20000000011 */
[----:B-1----:R-:W-:Y:S02]  /*13a0*/  FSETP.GT.AND P0, PT, |R21|, 126, PT ;  /* 0x42fc00001500780b */ /* 0x002fe40003f04200 */
[----:B------:R-:W-:-:S04]  /*13b0*/  LOP3.LUT R22, R34, 0x80000000, R21, 0xb8, !PT ;  /* 0x8000000022167812 */ /* 0x000fc800078eb815 */
[----:B------:R-:W-:Y:S02]  /*13c0*/  FSEL R22, R22, R21, P0 ;  /* 0x0000001516167208 */ /* 0x000fe40000000000 */
[----:B--2---:R-:W-:-:S03]  /*13d0*/  I2FP.F32.S32 R36, R37 ;  /* 0x0000002500247245 */ /* 0x004fc60000201400 */
[----:B------:R-:W-:-:S04]  /*13e0*/  FFMA R21, R22, -0.69314718246459960938, |R5| ;  /* 0xbf31721816157823 */ /* 0x000fc80000000405 */
[C---:B------:R-:W-:Y:S01]  /*13f0*/  FFMA R21, R22.reuse, 1.9046542121259335545e-09, R21 ;  /* 0x3102e30816157823 */ /* 0x040fe20000000015 */
[----:B------:R-:W-:-:S03]  /*1400*/  FADD R22, R22, 12583037 ;  /* 0x4b40007d16167421 */ /* 0x000fc60000000000 */
[----:B------:R-:W-:Y:S01]  /*1410*/  FMUL R29, R21, 1.4426950216293334961 ;  /* 0x3fb8aa3b151d7820 */ /* 0x000fe20000400000 */
[----:B------:R-:W-:Y:S01]  /*1420*/  IMAD.SHL.U32 R21, R22, 0x800000, RZ ;  /* 0x0080000016157824 */ /* 0x000fe200078e00ff */
[----:B------:R-:W-:Y:S02]  /*1430*/  LOP3.LUT R22, R30, 0x1, RZ, 0xc0, !PT ;  /* 0x000000011e167812 */ /* 0x000fe400078ec0ff */
[----:B------:R0:W1:Y:S02]  /*1440*/  MUFU.EX2 R32, R29 ;  /* 0x0000001d00207308 */ /* 0x0000640000000800 */
[----:B------:R-:W-:Y:S01]  /*1450*/  ISETP.NE.U32.AND P0, PT, R22, 0x1, PT ;  /* 0x000000011600780c */ /* 0x000fe20003f05070 */
[----:B------:R-:W-:-:S03]  /*1460*/  FMUL R22, R5, R5 ;  /* 0x0000000505167220 */ /* 0x000fc60000400000 */
[----:B------:R-:W-:Y:S02]  /*1470*/  FSEL R23, R23, -0.00019574658654164522886, !P0 ;  /* 0xb94d415317177808 */ /* 0x000fe40004000000 */
[----:B0-----:R-:W-:-:S05]  /*1480*/  FSEL R29, R33, 0.0083327032625675201416, !P0 ;  /* 0x3c0885e4211d7808 */ /* 0x001fca0004000000 */
[----:B------:R-:W-:Y:S01]  /*1490*/  FFMA R23, R0, R23, R29 ;  /* 0x0000001700177223 */ /* 0x000fe2000000001d */
[----:B------:R-:W-:Y:S02]  /*14a0*/  IMAD.MOV.U32 R29, RZ, RZ, 0x363d0ada ;  /* 0x363d0adaff1d7424 */ /* 0x000fe400078e00ff */
[----:B-1----:R-:W-:Y:S01]  /*14b0*/  FMUL R21, R21, R32 ;  /* 0x0000002015157220 */ /* 0x002fe20000400000 */
[----:B------:R-:W-:-:S03]  /*14c0*/  IMAD.MOV.U32 R32, RZ, RZ, 0x3effffff ;  /* 0x3effffffff207424 */ /* 0x000fc600078e00ff */
[----:B------:R-:W0:Y:S02]  /*14d0*/  MUFU.RCP R35, R21 ;  /* 0x0000001500237308 */ /* 0x000e240000001000 */
[----:B------:R-:W-:-:S05]  /*14e0*/  FSEL R31, -R32, -0.16666662693023681641, !P0 ;  /* 0xbe2aaaa8201f7808 */ /* 0x000fca0004000100 */
[----:B------:R-:W-:Y:S01]  /*14f0*/  FFMA R31, R0, R23, R31 ;  /* 0x00000017001f7223 */ /* 0x000fe2000000001f */
[----:B------:R-:W-:Y:S02]  /*1500*/  FSEL R23, R20, 1, P0 ;  /* 0x3f80000014177808 */ /* 0x000fe40000000000 */
[----:B------:R-:W-:-:S03]  /*1510*/  FSETP.GE.AND P0, PT, |R5|, 1, PT ;  /* 0x3f8000000500780b */ /* 0x000fc60003f06200 */
[----:B------:R-:W-:Y:S01]  /*1520*/  FFMA R0, R0, R23, RZ ;  /* 0x0000001700007223 */ /* 0x000fe200000000ff */
[----:B0-----:R-:W-:Y:S01]  /*1530*/  FMUL.FTZ R30, R35, -0.125 ;  /* 0xbe000000231e7820 */ /* 0x001fe20000410000 */
[----:B------:R-:W-:Y:S02]  /*1540*/  FFMA R35, R22, R29, 0.00019836159481201320887 ;  /* 0x394fff4916237423 */ /* 0x000fe4000000001d */
[----:B------:R-:W-:Y:S01]  /*1550*/  FFMA R23, R0, R31, R23 ;  /* 0x0000001f00177223 */ /* 0x000fe20000000017 */
[----:B------:R-:W-:Y:S01]  /*1560*/  FFMA R30, R21, 2, R30 ;  /* 0x40000000151e7823 */ /* 0x000fe2000000001e */
[----:B------:R-:W-:Y:S01]  /*1570*/  FFMA R35, R22, R35, 0.0083333496004343032837 ;  /* 0x3c08889a16237423 */ /* 0x000fe20000000023 */
[----:B------:R-:W-:Y:S01]  /*1580*/  FFMA R21, R36, -1.5707962512969970703, R7 ;  /* 0xbfc90fda24157823 */ /* 0x000fe20000000007 */
[----:B------:R-:W-:Y:S02]  /*1590*/  @P1 FADD R23, RZ, -R23 ;  /* 0x80000017ff171221 */ /* 0x000fe40000000000 */
[----:B------:R-:W-:Y:S01]  /*15a0*/  FFMA R35, R22, R35, 0.16666667163372039795 ;  /* 0x3e2aaaab16237423 */ /* 0x000fe20000000023 */
[----:B------:R-:W-:Y:S01]  /*15b0*/  FFMA R21, R36, -7.5497894158615963534e-08, R21 ;  /* 0xb3a2216824157823 */ /* 0x000fe20000000015 */
[----:B------:R-:W-:Y:S01]  /*15c0*/  LOP3.LUT R31, R30, 0x80000000, R5, 0xb8, !PT ;  /* 0x800000001e1f7812 */ /* 0x000fe200078eb805 */
[----:B------:R-:W-:Y:S01]  /*15d0*/  FMUL R30, R10, R23 ;  /* 0x000000170a1e7220 */ /* 0x000fe20000400000 */
[----:B------:R-:W-:Y:S01]  /*15e0*/  FMUL R22, R22, R35 ;  /* 0x0000002316167220 */ /* 0x000fe20000400000 */
[----:B------:R-:W-:Y:S01]  /*15f0*/  FFMA R36, R36, -5.3903029534742383927e-15, R21 ;  /* 0xa7c234c524247823 */ /* 0x000fe20000000015 */
[----:B------:R-:W-:-:S02]  /*1600*/  MOV R35, R37 ;  /* 0x0000002500237202 */ /* 0x000fc40000000f00 */
[----:B------:R-:W-:Y:S01]  /*1610*/  @!P0 FFMA R31, R5, R22, R5 ;  /* 0x00000016051f8223 */ /* 0x000fe20000000005 */
[----:B------:R-:W-:-:S03]  /*1620*/  IMAD.MOV.U32 R0, RZ, RZ, R36 ;  /* 0x000000ffff007224 */ /* 0x000fc600078e0024 */
[----:B------:R-:W-:Y:S01]  /*1630*/  FMUL R31, R10, R31 ;  /* 0x0000001f0a1f7220 */ /* 0x000fe20000400000 */
[----:B------:R-:W-:Y:S06]  /*1640*/  @!P2 BRA `(.L_x_14) ;  /* 0x00000004007ca947 */ /* 0x000fec0003800000 */
[----:B------:R-:W-:-:S13]  /*1650*/  FSETP.NEU.AND P0, PT, |R7|, +INF , PT ;  /* 0x7f8000000700780b */ /* 0x000fda0003f0d200 */
[----:B------:R-:W-:Y:S01]  /*1660*/  @!P0 FMUL R0, RZ, R7 ;  /* 0x00000007ff008220 */ /* 0x000fe20000400000 */
[----:B------:R-:W-:Y:S01]  /*1670*/  @!P0 IMAD.MOV.U32 R37, RZ, RZ, RZ ;  /* 0x000000ffff258224 */ /* 0x000fe200078e00ff */
[----:B------:R-:W-:Y:S06]  /*1680*/  @!P0 BRA `(.L_x_14) ;  /* 0x00000004006c8947 */ /* 0x000fec0003800000 */
[----:B------:R-:W-:Y:S01]  /*1690*/  SHF.L.U32 R0, R7, 0x8, RZ ;  /* 0x0000000807007819 */ /* 0x000fe200000006ff */
[----:B------:R-:W-:Y:S01]  /*16a0*/  IMAD.MOV.U32 R37, RZ, RZ, RZ ;  /* 0x000000ffff257224 */ /* 0x000fe200078e00ff */
[----:B------:R-:W0:Y:S01]  /*16b0*/  LDCU.64 UR8, c[0x4][URZ] ;  /* 0x01000000ff0877ac */ /* 0x000e220008000a00 */
[----:B------:R-:W-:Y:S01]  /*16c0*/  IMAD.MOV.U32 R38, RZ, RZ, RZ ;  /* 0x000000ffff267224 */ /* 0x000fe200078e00ff */
[----:B------:R-:W-:Y:S01]  /*16d0*/  LOP3.LUT R39, R0, 0x80000000, RZ, 0xfc, !PT ;  /* 0x8000000000277812 */ /* 0x000fe200078efcff */
[----:B------:R-:W-:Y:S01]  /*16e0*/  UMOV UR5, URZ ;  /* 0x000000ff00057c82 */ /* 0x000fe20008000000 */
[----:B------:R-:W-:-:S05]  /*16f0*/  UMOV UR4, URZ ;  /* 0x000000ff00047c82 */ /* 0x000fca0008000000 */
.L_x_15:
[----:B0-----:R-:W-:Y:S01]  /*1700*/  MOV R20, UR8 ;  /* 0x0000000800147c02 */ /* 0x001fe20008000f00 */
        /* <DEDUP_REMOVED lines=26> */
[----:B------:R-:W-:Y:S02]  /*18b0*/  LOP3.LUT P6, RZ, R20, 0x1f, RZ, 0xc0, !PT ;  /* 0x0000001f14ff7812 */ /* 0x000fe400078cc0ff */
[----:B------:R-:W-:-:S04]  /*18c0*/  IADD3 R0, PT, PT, R0, -0x80, RZ ;  /* 0xffffff8000007810 */ /* 0x000fc80007ffe0ff */
[----:B------:R-:W-:-:S05]  /*18d0*/  SHF.R.U32.HI R0, RZ, 0x5, R0 ;  /* 0x00000005ff007819 */ /* 0x000fca0000011600 */
[----:B------:R-:W-:-:S05]  /*18e0*/  IMAD.U32 R23, R0, -0x4, RZ ;  /* 0xfffffffc00177824 */ /* 0x000fca00078e00ff */
[C---:B------:R-:W-:Y:S02]  /*18f0*/  ISETP.EQ.AND P3, PT, R23.reuse, -0x18, PT ;  /* 0xffffffe81700780c */ /* 0x040fe40003f62270 */
[C---:B------:R-:W-:Y:S02]  /*1900*/  ISETP.EQ.AND P4, PT, R23.reuse, -0x14, PT ;  /* 0xffffffec1700780c */ /* 0x040fe40003f82270 */
[C---:B------:R-:W-:Y:S02]  /*1910*/  ISETP.EQ.AND P2, PT, R23.reuse, -0x10, PT ;  /* 0xfffffff01700780c */ /* 0x040fe40003f42270 */
[C---:B------:R-:W-:Y:S02]  /*1920*/  ISETP.EQ.AND P1, PT, R23.reuse, -0xc, PT ;  /* 0xfffffff41700780c */ /* 0x040fe40003f22270 */
[C---:B------:R-:W-:Y:S02]  /*1930*/  ISETP.EQ.AND P0, PT, R23.reuse, -0x8, PT ;  /* 0xfffffff81700780c */ /* 0x040fe40003f02270 */
[----:B------:R-:W-:-:S03]  /*1940*/  ISETP.EQ.AND P5, PT, R23, RZ, PT ;  /* 0x000000ff1700720c */ /* 0x000fc60003fa2270 */
[----:B------:R-:W-:Y:S01]  /*1950*/  @P3 IMAD.MOV.U32 R0, RZ, RZ, R16 ;  /* 0x000000ffff003224 */ /* 0x000fe200078e0010 */
[C---:B------:R-:W-:Y:S01]  /*1960*/  ISETP.EQ.AND P3, PT, R23.reuse, -0x4, PT ;  /* 0xfffffffc1700780c */ /* 0x040fe20003f62270 */
[--C-:B------:R-:W-:Y:S01]  /*1970*/  @P4 IMAD.MOV.U32 R0, RZ, RZ, R27.reuse ;  /* 0x000000ffff004224 */ /* 0x100fe200078e001b */
[----:B------:R-:W-:Y:S01]  /*1980*/  @P4 MOV R21, R16 ;  /* 0x0000001000154202 */ /* 0x000fe20000000f00 */
[----:B------:R-:W-:Y:S01]  /*1990*/  @P2 IMAD.MOV.U32 R21, RZ, RZ, R27 ;  /* 0x000000ffff152224 */ /* 0x000fe200078e001b */
[----:B------:R-:W-:Y:S01]  /*19a0*/  ISETP.EQ.AND P4, PT, R23, 0x4, PT ;  /* 0x000000041700780c */ /* 0x000fe20003f82270 */
[----:B------:R-:W-:Y:S01]  /*19b0*/  @P1 IMAD.MOV.U32 R21, RZ, RZ, R26 ;  /* 0x000000ffff151224 */ /* 0x000fe200078e001a */
[----:B------:R-:W-:Y:S01]  /*19c0*/  @P2 MOV R0, R26 ;  /* 0x0000001a00002202 */ /* 0x000fe20000000f00 */
[----:B------:R-:W-:Y:S01]  /*19d0*/  @P1 IMAD.MOV.U32 R0, RZ, RZ, R25 ;  /* 0x000000ffff001224 */ /* 0x000fe200078e0019 */
[----:B------:R-:W-:Y:S01]  /*19e0*/  @P0 MOV R21, R25 ;  /* 0x0000001900150202 */ /* 0x000fe20000000f00 */
[----:B------:R-:W-:-:S04]  /*19f0*/  @P0 IMAD.MOV.U32 R0, RZ, RZ, R24 ;  /* 0x000000ffff000224 */ /* 0x000fc800078e0018 */
[----:B------:R-:W-:Y:S01]  /*1a00*/  @P3 IMAD.MOV.U32 R21, RZ, RZ, R24 ;  /* 0x000000ffff153224 */ /* 0x000fe200078e0018 */
[----:B------:R-:W-:Y:S01]  /*1a10*/  @P3 MOV R0, R19 ;  /* 0x0000001300003202 */ /* 0x000fe20000000f00 */
[----:B------:R-:W-:Y:S02]  /*1a20*/  @P5 IMAD.MOV.U32 R21, RZ, RZ, R19 ;  /* 0x000000ffff155224 */ /* 0x000fe400078e0013 */
[----:B------:R-:W-:Y:S01]  /*1a30*/  @P5 IMAD.MOV.U32 R0, RZ, RZ, R37 ;  /* 0x000000ffff005224 */ /* 0x000fe200078e0025 */
[----:B------:R-:W-:Y:S01]  /*1a40*/  @P4 MOV R21, R37 ;  /* 0x0000002500154202 */ /* 0x000fe20000000f00 */
[----:B------:R-:W-:Y:S06]  /*1a50*/  @!P6 BRA `(.L_x_17) ;  /* 0x00000000002ce947 */ /* 0x000fec0003800000 */
[----:B------:R-:W-:Y:S01]  /*1a60*/  @P2 IMAD.MOV.U32 R22, RZ, RZ, R16 ;  /* 0x000000ffff162224 */ /* 0x000fe200078e0010 */
[----:B------:R-:W-:Y:S01]  /*1a70*/  LOP3.LUT R20, R20, 0x1f, RZ, 0xc0, !PT ;  /* 0x0000001f14147812 */ /* 0x000fe200078ec0ff */
[----:B------:R-:W-:Y:S01]  /*1a80*/  @P1 IMAD.MOV.U32 R22, RZ, RZ, R27 ;  /* 0x000000ffff161224 */ /* 0x000fe200078e001b */
[----:B------:R-:W-:Y:S01]  /*1a90*/  @P0 MOV R22, R26 ;  /* 0x0000001a00160202 */ /* 0x000fe20000000f00 */
[----:B------:R-:W-:Y:S01]  /*1aa0*/  @P3 IMAD.MOV.U32 R22, RZ, RZ, R25 ;  /* 0x000000ffff163224 */ /* 0x000fe200078e0019 */
[----:B------:R-:W-:Y:S01]  /*1ab0*/  ISETP.EQ.AND P0, PT, R23, 0x8, PT ;  /* 0x000000081700780c */ /* 0x000fe20003f02270 */
[----:B------:R-:W-:Y:S01]  /*1ac0*/  @P5 IMAD.MOV.U32 R22, RZ, RZ, R24 ;  /* 0x000000ffff165224 */ /* 0x000fe200078e0018 */
[----:B------:R-:W-:Y:S02]  /*1ad0*/  @P4 MOV R22, R19 ;  /* 0x0000001300164202 */ /* 0x000fe40000000f00 */
[----:B------:R-:W-:-:S09]  /*1ae0*/  SHF.L.W.U32.HI R0, R21, R20, R0 ;  /* 0x0000001415007219 */ /* 0x000fd20000010e00 */
[----:B------:R-:W-:-:S05]  /*1af0*/  @P0 IMAD.MOV.U32 R22, RZ, RZ, R37 ;  /* 0x000000ffff160224 */ /* 0x000fca00078e0025 */
[----:B------:R-:W-:-:S07]  /*1b00*/  SHF.L.W.U32.HI R21, R22, R20, R21 ;  /* 0x0000001416157219 */ /* 0x000fce0000010e15 */
.L_x_17:
[----:B------:R-:W-:Y:S05]  /*1b10*/  BSYNC.RECONVERGENT B3 ;  /* 0x0000000000037941 */ /* 0x000fea0003800200 */
.L_x_16:
[C---:B------:R-:W-:Y:S01]  /*1b20*/  SHF.L.W.U32.HI R37, R21.reuse, 0x2, R0 ;  /* 0x0000000215257819 */ /* 0x040fe20000010e00 */
[----:B------:R-:W-:Y:S01]  /*1b30*/  IMAD.SHL.U32 R21, R21, 0x4, RZ ;  /* 0x0000000415157824 */ /* 0x000fe200078e00ff */
[----:B------:R-:W-:Y:S01]  /*1b40*/  UMOV UR4, 0x54442d19 ;  /* 0x54442d1900047882 */ /* 0x000fe20000000000 */
        /* <DEDUP_REMOVED lines=9> */
[----:B------:R-:W-:Y:S02]  /*1be0*/  ISETP.GE.AND P1, PT, R38, RZ, PT ;  /* 0x000000ff2600720c */ /* 0x000fe40003f26270 */
[----:B------:R-:W-:-:S05]  /*1bf0*/  IADD3 R0, PT, PT, -R37, RZ, RZ ;  /* 0x000000ff25007210 */ /* 0x000fca0007ffe1ff */
[----:B------:R-:W-:Y:S01]  /*1c00*/  @!P0 IMAD.MOV.U32 R37, RZ, RZ, R0 ;  /* 0x000000ffff258224 */ /* 0x000fe200078e0000 */
[----:B0-----:R-:W-:-:S10]  /*1c10*/  DMUL R22, R20, UR4 ;  /* 0x0000000414167c28 */ /* 0x001fd40008000000 */
[----:B------:R-:W0:Y:S02]  /*1c20*/  F2F.F32.F64 R22, R22 ;  /* 0x0000001600167310 */ /* 0x000e240000301000 */
[----:B0-----:R-:W-:-:S07]  /*1c30*/  FSEL R0, -R22, R22, !P1 ;  /* 0x0000001616007208 */ /* 0x001fce0004800100 */
.L_x_14:
[----:B------:R-:W-:Y:S05]  /*1c40*/  BSYNC.RECONVERGENT B2 ;  /* 0x0000000000027941 */ /* 0x000fea0003800200 */
.L_x_13:
[C---:B------:R-:W-:Y:S01]  /*1c50*/  LOP3.LUT R21, R37.reuse, 0x1, RZ, 0xc0, !PT ;  /* 0x0000000125157812 */ /* 0x040fe200078ec0ff */
[----:B------:R-:W-:Y:S01]  /*1c60*/  FMUL R20, R0, R0 ;  /* 0x0000000000147220 */ /* 0x000fe20000400000 */
[----:B------:R-:W-:Y:S01]  /*1c70*/  VIADD R22, R37, 0x1 ;  /* 0x0000000125167836 */ /* 0x000fe20000000000 */
[----:B------:R-:W-:Y:S01]  /*1c80*/  BSSY.RECONVERGENT B2, `(.L_x_18) ;  /* 0x000006d000027945 */ /* 0x000fe20003800200 */
[----:B------:R-:W-:Y:S01]  /*1c90*/  ISETP.NE.U32.AND P0, PT, R21, 0x1, PT ;  /* 0x000000011500780c */ /* 0x000fe20003f05070 */
[----:B------:R-:W-:Y:S02]  /*1ca0*/  FFMA R21, R20, R17, -0.0013887860113754868507 ;  /* 0xbab607ed14157423 */ /* 0x000fe40000000011 */
[----:B------:R-:W-:Y:S02]  /*1cb0*/  LOP3.LUT P1, RZ, R22, 0x2, RZ, 0xc0, !PT ;  /* 0x0000000216ff7812 */ /* 0x000fe4000782c0ff */
[----:B------:R-:W-:Y:S02]  /*1cc0*/  FSEL R23, R28, 0.041666727513074874878, !P0 ;  /* 0x3d2aaabb1c177808 */ /* 0x000fe40004000000 */
[----:B------:R-:W-:-:S02]  /*1cd0*/  FSEL R21, R21, -0.00019574658654164522886, P0 ;  /* 0xb94d415315157808 */ /* 0x000fc40000000000 */
[----:B------:R-:W-:Y:S02]  /*1ce0*/  FSEL R0, R0, 1, !P0 ;  /* 0x3f80000000007808 */ /* 0x000fe40004000000 */
[----:B------:R-:W-:Y:S01]  /*1cf0*/  FSEL R18, -R18, -0.4999999701976776123, !P0 ;  /* 0xbeffffff12127808 */ /* 0x000fe20004000100 */
[C---:B------:R-:W-:Y:S01]  /*1d00*/  FFMA R23, R20.reuse, R21, R23 ;  /* 0x0000001514177223 */ /* 0x040fe20000000017 */
[----:B------:R-:W-:Y:S01]  /*1d10*/  FSETP.GE.AND P0, PT, |R7|, 105615, PT ;  /* 0x47ce47800700780b */ /* 0x000fe20003f06200 */
[C---:B------:R-:W-:Y:S02]  /*1d20*/  FFMA R21, R20.reuse, R0, RZ ;  /* 0x0000000014157223 */ /* 0x040fe400000000ff */
[----:B------:R-:W-:-:S04]  /*1d30*/  FFMA R18, R20, R23, R18 ;  /* 0x0000001714127223 */ /* 0x000fc80000000012 */
[----:B------:R-:W-:-:S04]  /*1d40*/  FFMA R28, R21, R18, R0 ;  /* 0x00000012151c7223 */ /* 0x000fc80000000000 */
[----:B------:R-:W-:Y:S02]  /*1d50*/  @P1 FADD R28, RZ, -R28 ;  /* 0x8000001cff1c1221 */ /* 0x000fe40000000000 */
[----:B------:R-:W-:Y:S05]  /*1d60*/  @!P0 BRA `(.L_x_19) ;  /* 0x0000000400788947 */ /* 0x000fea0003800000 */
        /* <DEDUP_REMOVED lines=11> */
.L_x_20:
        /* <DEDUP_REMOVED lines=12> */
[C---:B------:R-:W-:Y:S02]  /*1ee0*/  ISETP.EQ.AND P5, PT, R18.reuse, 0x14, PT ;  /* 0x000000141200780c */ /* 0x040fe40003fa2270 */
[----:B------:R-:W-:Y:S01]  /*1ef0*/  IADD3 R18, PT, PT, R18, 0x4, RZ ;  /* 0x0000000412127810 */ /* 0x000fe20007ffe0ff */
        /* <DEDUP_REMOVED lines=41> */
[----:B------:R-:W-:Y:S01]  /*2190*/  @P0 MOV R16, R26 ;  /* 0x0000001a00100202 */ /* 0x000fe20000000f00 */
[----:B------:R-:W-:Y:S01]  /*21a0*/  @P3 IMAD.MOV.U32 R16, RZ, RZ, R25 ;  /* 0x000000ffff103224 */ /* 0x000fe200078e0019 */
[----:B------:R-:W-:Y:S01]  /*21b0*/  ISETP.EQ.AND P0, PT, R20, 0x8, PT ;  /* 0x000000081400780c */ /* 0x000fe20003f02270 */
[----:B------:R-:W-:Y:S01]  /*21c0*/  @P4 IMAD.MOV.U32 R16, RZ, RZ, R24 ;  /* 0x000000ffff104224 */ /* 0x000fe200078e0018 */
[----:B------:R-:W-:Y:S02]  /*21d0*/  @P5 MOV R16, R19 ;  /* 0x0000001300105202 */ /* 0x000fe40000000f00 */
[----:B------:R-:W-:-:S04]  /*21e0*/  LOP3.LUT R21, R21, 0x1f, RZ, 0xc0, !PT ;  /* 0x0000001f15157812 */ /* 0x000fc800078ec0ff */
[----:B------:R-:W-:-:S05]  /*21f0*/  SHF.L.W.U32.HI R0, R18, R21, R0 ;  /* 0x0000001512007219 */ /* 0x000fca0000010e00 */
[----:B------:R-:W-:-:S05]  /*2200*/  @P0 IMAD.MOV.U32 R16, RZ, RZ, R35 ;  /* 0x000000ffff100224 */ /* 0x000fca00078e0023 */
[----:B------:R-:W-:-:S07]  /*2210*/  SHF.L.W.U32.HI R18, R16, R21, R18 ;  /* 0x0000001510127219 */ /* 0x000fce0000010e12 */
.L_x_22:
[----:B------:R-:W-:Y:S05]  /*2220*/  BSYNC.RECONVERGENT B3 ;  /* 0x0000000000037941 */ /* 0x000fea0003800200 */
.L_x_21:
        /* <DEDUP_REMOVED lines=18> */
.L_x_19:
[----:B------:R-:W-:Y:S05]  /*2350*/  BSYNC.RECONVERGENT B2 ;  /* 0x0000000000027941 */ /* 0x000fea0003800200 */
.L_x_18:
[----:B------:R-:W-:Y:S01]  /*2360*/  FMUL R16, |R6|, 1.4426950216293334961 ;  /* 0x3fb8aa3b06107820 */ /* 0x000fe20000400200 */
[----:B------:R-:W-:Y:S01]  /*2370*/  LOP3.LUT P1, RZ, R35, 0x2, RZ, 0xc0, !PT ;  /* 0x0000000223ff7812 */ /* 0x000fe2000782c0ff */
[----:B------:R-:W-:Y:S01]  /*2380*/  FMUL R28, R11, R28 ;  /* 0x0000001c0b1c7220 */ /* 0x000fe20000400000 */
[----:B------:R-:W-:Y:S01]  /*2390*/  BSSY.RECONVERGENT B2, `(.L_x_23) ;  /* 0x0000036000027945 */ /* 0x000fe20003800200 */
[----:B------:R0:W1:Y:S02]  /*23a0*/  FRND.TRUNC R19, R16 ;  /* 0x0000001000137307 */ /* 0x000064000020d000 */
[----:B0-----:R-:W-:-:S04]  /*23b0*/  FMUL R16, R36, R36 ;  /* 0x0000002424107220 */ /* 0x001fc80000400000 */
[----:B------:R-:W-:Y:S01]  /*23c0*/  FFMA R17, R16, R17, -0.0013887860113754868507 ;  /* 0xbab607ed10117423 */ /* 0x000fe20000000011 */
[----:B-1----:R-:W-:Y:S02]  /*23d0*/  FSETP.GT.AND P0, PT, |R19|, 126, PT ;  /* 0x42fc00001300780b */ /* 0x002fe40003f04200 */
[----:B------:R-:W-:-:S04]  /*23e0*/  LOP3.LUT R34, R34, 0x80000000, R19, 0xb8, !PT ;  /* 0x8000000022227812 */ /* 0x000fc800078eb813 */
[----:B------:R-:W-:-:S05]  /*23f0*/  FSEL R19, R34, R19, P0 ;  /* 0x0000001322137208 */ /* 0x000fca0000000000 */
[----:B------:R-:W-:-:S04]  /*2400*/  FFMA R0, R19, -0.69314718246459960938, |R6| ;  /* 0xbf31721813007823 */ /* 0x000fc80000000406 */
[C---:B------:R-:W-:Y:S01]  /*2410*/  FFMA R0, R19.reuse, 1.9046542121259335545e-09, R0 ;  /* 0x3102e30813007823 */ /* 0x040fe20000000000 */
[----:B------:R-:W-:-:S03]  /*2420*/  FADD R19, R19, 12583037 ;  /* 0x4b40007d13137421 */ /* 0x000fc60000000000 */
[----:B------:R-:W-:Y:S01]  /*2430*/  FMUL R18, R0, 1.4426950216293334961 ;  /* 0x3fb8aa3b00127820 */ /* 0x000fe20000400000 */
[----:B------:R-:W-:Y:S01]  /*2440*/  IMAD.SHL.U32 R19, R19, 0x800000, RZ ;  /* 0x0080000013137824 */ /* 0x000fe200078e00ff */
[----:B------:R-:W-:-:S04]  /*2450*/  LOP3.LUT R0, R35, 0x1, RZ, 0xc0, !PT ;  /* 0x0000000123007812 */ /* 0x000fc800078ec0ff */
[----:B------:R-:W0:Y:S01]  /*2460*/  MUFU.EX2 R18, R18 ;  /* 0x0000001200127308 */ /* 0x000e220000000800 */
[----:B------:R-:W-:-:S04]  /*2470*/  ISETP.NE.U32.AND P0, PT, R0, 0x1, PT ;  /* 0x000000010000780c */ /* 0x000fc80003f05070 */
[----:B------:R-:W-:Y:S02]  /*2480*/  FSEL R33, R33, 0.0083327032625675201416, !P0 ;  /* 0x3c0885e421217808 */ /* 0x000fe40004000000 */
[----:B------:R-:W-:Y:S02]  /*2490*/  FSEL R17, R17, -0.00019574658654164522886, !P0 ;  /* 0xb94d415311117808 */ /* 0x000fe40004000000 */
[----:B------:R-:W-:-:S03]  /*24a0*/  FSEL R0, R36, 1, P0 ;  /* 0x3f80000024007808 */ /* 0x000fc60000000000 */
[----:B------:R-:W-:Y:S01]  /*24b0*/  FFMA R17, R16, R17, R33 ;  /* 0x0000001110117223 */ /* 0x000fe20000000021 */
[----:B0-----:R-:W-:Y:S01]  /*24c0*/  FMUL R20, R19, R18 ;  /* 0x0000001213147220 */ /* 0x001fe20000400000 */
[----:B------:R-:W-:Y:S01]  /*24d0*/  FSEL R19, -R32, -0.16666662693023681641, !P0 ;  /* 0xbe2aaaa820137808 */ /* 0x000fe20004000100 */
[C---:B------:R-:W-:Y:S01]  /*24e0*/  FMUL R18, R6.reuse, R6 ;  /* 0x0000000606127220 */ /* 0x040fe20000400000 */
[----:B------:R-:W-:Y:S01]  /*24f0*/  FSETP.GE.AND P0, PT, |R6|, 1, PT ;  /* 0x3f8000000600780b */ /* 0x000fe20003f06200 */
[----:B------:R-:W0:Y:S02]  /*2500*/  MUFU.RCP R21, R20 ;  /* 0x0000001400157308 */ /* 0x000e240000001000 */
[C---:B------:R-:W-:Y:S01]  /*2510*/  FFMA R19, R16.reuse, R17, R19 ;  /* 0x0000001110137223 */ /* 0x040fe20000000013 */
[----:B------:R-:W-:Y:S01]  /*2520*/  FFMA R17, R16, R0, RZ ;  /* 0x0000000010117223 */ /* 0x000fe200000000ff */
[----:B------:R-:W-:-:S03]  /*2530*/  FFMA R29, R18, R29, 0.00019836159481201320887 ;  /* 0x394fff49121d7423 */ /* 0x000fc6000000001d */
[----:B------:R-:W-:Y:S01]  /*2540*/  FFMA R0, R17, R19, R0 ;  /* 0x0000001311007223 */ /* 0x000fe20000000000 */
[----:B------:R-:W-:-:S03]  /*2550*/  FFMA R29, R18, R29, 0.0083333496004343032837 ;  /* 0x3c08889a121d7423 */ /* 0x000fc6000000001d */
[----:B------:R-:W-:Y:S01]  /*2560*/  @P1 FADD R0, RZ, -R0 ;  /* 0x80000000ff001221 */ /* 0x000fe20000000000 */
[----:B------:R-:W-:-:S03]  /*2570*/  FFMA R29, R18, R29, 0.16666667163372039795 ;  /* 0x3e2aaaab121d7423 */ /* 0x000fc6000000001d */
[----:B------:R-:W-:Y:S01]  /*2580*/  FMUL R19, R11, R0 ;  /* 0x000000000b137220 */ /* 0x000fe20000400000 */
[----:B------:R-:W-:Y:S01]  /*2590*/  FMUL R29, R18, R29 ;  /* 0x0000001d121d7220 */ /* 0x000fe20000400000 */
[----:B0-----:R-:W-:Y:S02]  /*25a0*/  FMUL.FTZ R21, R21, -0.125 ;  /* 0xbe00000015157820 */ /* 0x001fe40000410000 */
[----:B------:R-:W-:Y:S02]  /*25b0*/  FMUL R17, R19, R19 ;  /* 0x0000001313117220 */ /* 0x000fe40000400000 */
[----:B------:R-:W-:Y:S02]  /*25c0*/  FFMA R21, R20, 2, R21 ;  /* 0x4000000014157823 */ /* 0x000fe40000000015 */
[----:B------:R-:W-:-:S03]  /*25d0*/  FFMA R17, R28, R28, R17 ;  /* 0x0000001c1c117223 */ /* 0x000fc60000000011 */
[--C-:B------:R-:W-:Y:S01]  /*25e0*/  LOP3.LUT R0, R21, 0x80000000, R6.reuse, 0xb8, !PT ;  /* 0x8000000015007812 */ /* 0x100fe200078eb806 */
[----:B------:R-:W-:-:S04]  /*25f0*/  @!P0 FFMA R0, R6, R29, R6 ;  /* 0x0000001d06008223 */ /* 0x000fc80000000006 */
[----:B------:R-:W-:-:S04]  /*2600*/  FMUL R18, R11, R0 ;  /* 0x000000000b127220 */ /* 0x000fc80000400000 */
[----:B------:R-:W-:-:S04]  /*2610*/  FFMA R0, R18, R18, R17 ;  /* 0x0000001212007223 */ /* 0x000fc80000000011 */
[----:B------:R-:W-:-:S04]  /*2620*/  FFMA R0, R9, R9, R0 ;  /* 0x0000000909007223 */ /* 0x000fc80000000000 */
[----:B------:R0:W1:Y:S01]  /*2630*/  MUFU.RSQ R17, R0 ;  /* 0x0000000000117308 */ /* 0x0000620000001400 */
[----:B------:R-:W-:-:S04]  /*2640*/  IADD3 R16, PT, PT, R0, -0xd000000, RZ ;  /* 0xf300000000107810 */ /* 0x000fc80007ffe0ff */
[----:B------:R-:W-:-:S13]  /*2650*/  ISETP.GT.U32.AND P0, PT, R16, 0x727fffff, PT ;  /* 0x727fffff1000780c */ /* 0x000fda0003f04070 */
[----:B01----:R-:W-:Y:S05]  /*2660*/  @!P0 BRA `(.L_x_24) ;  /* 0x0000000000108947 */ /* 0x003fea0003800000 */
[----:B------:R-:W-:-:S07]  /*2670*/  MOV R16, 0x2690 ;  /* 0x0000269000107802 */ /* 0x000fce0000000f00 */
[----:B------:R-:W-:Y:S05]  /*2680*/  CALL.REL.NOINC `($__internal_0_$__cuda_sm20_sqrt_rn_f32_slowpath) ;  /* 0x0000003400e87944 */ /* 0x000fea0003c00000 */
[----:B------:R-:W-:Y:S01]  /*2690*/  IMAD.MOV.U32 R23, RZ, RZ, R0 ;  /* 0x000000ffff177224 */ /* 0x000fe200078e0000 */
[----:B------:R-:W-:Y:S06]  /*26a0*/  BRA `(.L_x_25) ;  /* 0x0000000000107947 */ /* 0x000fec0003800000 */
.L_x_24:
[----:B------:R-:W-:Y:S01]  /*26b0*/  FMUL.FTZ R23, R0, R17 ;  /* 0x0000001100177220 */ /* 0x000fe20000410000 */
[----:B------:R-:W-:-:S03]  /*26c0*/  FMUL.FTZ R16, R17, 0.5 ;  /* 0x3f00000011107820 */ /* 0x000fc60000410000 */
[----:B------:R-:W-:-:S04]  /*26d0*/  FFMA R0, -R23, R23, R0 ;  /* 0x0000001717007223 */ /* 0x000fc80000000100 */
[----:B------:R-:W-:-:S07]  /*26e0*/  FFMA R23, R0, R16, R23 ;  /* 0x0000001000177223 */ /* 0x000fce0000000017 */
.L_x_25:
[----:B------:R-:W-:Y:S05]  /*26f0*/  BSYNC.RECONVERGENT B2 ;  /* 0x0000000000027941 */ /* 0x000fea0003800200 */
.L_x_23:
[C---:B------:R-:W-:Y:S01]  /*2700*/  FMUL R0, R30.reuse, R30 ;  /* 0x0000001e1e007220 */ /* 0x040fe20000400000 */
[----:B------:R-:W-:Y:S01]  /*2710*/  BSSY.RECONVERGENT B2, `(.L_x_26) ;  /* 0x0000013000027945 */ /* 0x000fe20003800200 */
[C---:B------:R-:W-:Y:S01]  /*2720*/  FADD R28, R15.reuse, R28 ;  /* 0x0000001c0f1c7221 */ /* 0x040fe20000000000 */
[----:B------:R-:W-:Y:S01]  /*2730*/  FADD R19, R30, R19 ;  /* 0x000000131e137221 */ /* 0x000fe20000000000 */
[----:B------:R-:W-:-:S04]  /*2740*/  FFMA R0, R15, R15, R0 ;  /* 0x0000000f0f007223 */ /* 0x000fc80000000000 */
[C---:B------:R-:W-:Y:S01]  /*2750*/  FFMA R17, R31.reuse, R31, R0 ;  /* 0x0000001f1f117223 */ /* 0x040fe20000000000 */
[----:B------:R-:W-:-:S03]  /*2760*/  FADD R31, R31, R18 ;  /* 0x000000121f1f7221 */ /* 0x000fc60000000000 */
[----:B------:R-:W-:-:S04]  /*2770*/  FFMA R17, R8, R8, R17 ;  /* 0x0000000808117223 */ /* 0x000fc80000000011 */
[----:B------:R-:W-:Y:S01]  /*2780*/  VIADD R0, R17, 0xf3000000 ;  /* 0xf300000011007836 */ /* 0x000fe20000000000 */
[----:B------:R0:W1:Y:S04]  /*2790*/  MUFU.RSQ R16, R17 ;  /* 0x0000001100107308 */ /* 0x0000680000001400 */
[----:B------:R-:W-:-:S13]  /*27a0*/  ISETP.GT.U32.AND P0, PT, R0, 0x727fffff, PT ;  /* 0x727fffff0000780c */ /* 0x000fda0003f04070 */
[----:B01----:R-:W-:Y:S05]  /*27b0*/  @!P0 BRA `(.L_x_27) ;  /* 0x0000000000108947 */ /* 0x003fea0003800000 */
[----:B------:R-:W-:Y:S02]  /*27c0*/  MOV R0, R17 ;  /* 0x0000001100007202 */ /* 0x000fe40000000f00 */
[----:B------:R-:W-:-:S07]  /*27d0*/  MOV R16, 0x27f0 ;  /* 0x000027f000107802 */ /* 0x000fce0000000f00 */
[----:B------:R-:W-:Y:S05]  /*27e0*/  CALL.REL.NOINC `($__internal_0_$__cuda_sm20_sqrt_rn_f32_slowpath) ;  /* 0x0000003400907944 */ /* 0x000fea0003c00000 */
[----:B------:R-:W-:Y:S05]  /*27f0*/  BRA `(.L_x_28) ;  /* 0x0000000000107947 */ /* 0x000fea0003800000 */
.L_x_27:
[----:B------:R-:W-:Y:S01]  /*2800*/  FMUL.FTZ R0, R17, R16 ;  /* 0x0000001011007220 */ /* 0x000fe20000410000 */
[----:B------:R-:W-:-:S03]  /*2810*/  FMUL.FTZ R16, R16, 0.5 ;  /* 0x3f00000010107820 */ /* 0x000fc60000410000 */
[----:B------:R-:W-:-:S04]  /*2820*/  FFMA R15, -R0, R0, R17 ;  /* 0x00000000000f7223 */ /* 0x000fc80000000111 */
[----:B------:R-:W-:-:S07]  /*2830*/  FFMA R0, R15, R16, R0 ;  /* 0x000000100f007223 */ /* 0x000fce0000000000 */
.L_x_28:
[----:B------:R-:W-:Y:S05]  /*2840*/  BSYNC.RECONVERGENT B2 ;  /* 0x0000000000027941 */ /* 0x000fea0003800200 */
.L_x_26:
[----:B------:R-:W-:Y:S01]  /*2850*/  FADD R0, R0, R23 ;  /* 0x0000001700007221 */ /* 0x000fe20000000000 */
[----:B------:R-:W-:Y:S01]  /*2860*/  FMUL R15, R28, R28 ;  /* 0x0000001c1c0f7220 */ /* 0x000fe20000400000 */
[----:B------:R-:W-:Y:S03]  /*2870*/  BSSY.RECONVERGENT B2, `(.L_x_29) ;  /* 0x0000011000027945 */ /* 0x000fe60003800200 */
[----:B------:R-:W-:-:S04]  /*2880*/  FFMA R0, R0, R0, -R15 ;  /* 0x0000000000007223 */ /* 0x000fc8000000080f */
[CC--:B------:R-:W-:Y:S01]  /*2890*/  FFMA R0, -R19.reuse, R19.reuse, R0 ;  /* 0x0000001313007223 */ /* 0x0c0fe20000000100 */
[----:B------:R-:W-:-:S03]  /*28a0*/  FFMA R19, R19, R19, R15 ;  /* 0x0000001313137223 */ /* 0x000fc6000000000f */
[----:B------:R-:W-:-:S04]  /*28b0*/  FFMA R0, -R31, R31, R0 ;  /* 0x0000001f1f007223 */ /* 0x000fc80000000100 */
[----:B------:R-:W-:Y:S01]  /*28c0*/  VIADD R16, R0, 0xf3000000 ;  /* 0xf300000000107836 */ /* 0x000fe20000000000 */
[----:B------:R0:W1:Y:S04]  /*28d0*/  MUFU.RSQ R17, R0 ;  /* 0x0000000000117308 */ /* 0x0000680000001400 */
[----:B------:R-:W-:-:S13]  /*28e0*/  ISETP.GT.U32.AND P0, PT, R16, 0x727fffff, PT ;  /* 0x727fffff1000780c */ /* 0x000fda0003f04070 */
[----:B01----:R-:W-:Y:S05]  /*28f0*/  @!P0 BRA `(.L_x_30) ;  /* 0x0000000000108947 */ /* 0x003fea0003800000 */
[----:B------:R-:W-:-:S07]  /*2900*/  MOV R16, 0x2920 ;  /* 0x0000292000107802 */ /* 0x000fce0000000f00 */
[----:B------:R-:W-:Y:S05]  /*2910*/  CALL.REL.NOINC `($__internal_0_$__cuda_sm20_sqrt_rn_f32_slowpath) ;  /* 0x0000003400447944 */ /* 0x000fea0003c00000 */
[----:B------:R-:W-:Y:S01]  /*2920*/  IMAD.MOV.U32 R15, RZ, RZ, R0 ;  /* 0x000000ffff0f7224 */ /* 0x000fe200078e0000 */
[----:B------:R-:W-:Y:S06]  /*2930*/  BRA `(.L_x_31) ;  /* 0x0000000000107947 */ /* 0x000fec0003800000 */
.L_x_30:
[----:B------:R-:W-:Y:S01]  /*2940*/  FMUL.FTZ R15, R0, R17 ;  /* 0x00000011000f7220 */ /* 0x000fe20000410000 */
[----:B------:R-:W-:-:S03]  /*2950*/  FMUL.FTZ R16, R17, 0.5 ;  /* 0x3f00000011107820 */ /* 0x000fc60000410000 */
[----:B------:R-:W-:-:S04]  /*2960*/  FFMA R0, -R15, R15, R0 ;  /* 0x0000000f0f007223 */ /* 0x000fc80000000100 */
[----:B------:R-:W-:-:S07]  /*2970*/  FFMA R15, R0, R16, R15 ;  /* 0x00000010000f7223 */ /* 0x000fce000000000f */
.L_x_31:
[----:B------:R-:W-:Y:S05]  /*2980*/  BSYNC.RECONVERGENT B2 ;  /* 0x0000000000027941 */ /* 0x000fea0003800200 */
.L_x_29:
[----:B------:R-:W-:-:S04]  /*2990*/  FSETP.GT.AND P0, PT, R15, 130, PT ;  /* 0x430200000f00780b */ /* 0x000fc80003f04000 */
[----:B------:R-:W-:-:S13]  /*29a0*/  FSETP.LT.OR P0, PT, R15, 60, P0 ;  /* 0x427000000f00780b */ /* 0x000fda0000701400 */
[----:B------:R-:W-:Y:S05]  /*29b0*/  @P0 EXIT ;  /* 0x000000000000094d */ /* 0x000fea0003800000 */
[----:B------:R-:W-:Y:S01]  /*29c0*/  IADD3 R0, PT, PT, R19, -0xd000000, RZ ;  /* 0xf300000013007810 */ /* 0x000fe20007ffe0ff */
[----:B------:R0:W1:Y:S01]  /*29d0*/  MUFU.RSQ R16, R19 ;  /* 0x0000001300107308 */ /* 0x0000620000001400 */
[----:B------:R-:W-:Y:S02]  /*29e0*/  BSSY.RECONVERGENT B2, `(.L_x_32) ;  /* 0x000000b000027945 */ /* 0x000fe40003800200 */
[----:B------:R-:W-:-:S13]  /*29f0*/  ISETP.GT.U32.AND P0, PT, R0, 0x727fffff, PT ;  /* 0x727fffff0000780c */ /* 0x000fda0003f04070 */
[----:B0-----:R-:W-:Y:S05]  /*2a00*/  @!P0 BRA `(.L_x_33) ;  /* 0x0000000000108947 */ /* 0x001fea0003800000 */
[----:B------:R-:W-:Y:S01]  /*2a10*/  IMAD.MOV.U32 R0, RZ, RZ, R19 ;  /* 0x000000ffff007224 */ /* 0x000fe200078e0013 */
[----:B-1----:R-:W-:-:S07]  /*2a20*/  MOV R16, 0x2a40 ;  /* 0x00002a4000107802 */ /* 0x002fce0000000f00 */
[----:B------:R-:W-:Y:S05]  /*2a30*/  CALL.REL.NOINC `($__internal_0_$__cuda_sm20_sqrt_rn_f32_slowpath) ;  /* 0x0000003000fc7944 */ /* 0x000fea0003c00000 */
[----:B------:R-:W-:Y:S05]  /*2a40*/  BRA `(.L_x_34) ;  /* 0x0000000000107947 */ /* 0x000fea0003800000 */
.L_x_33:
[----:B-1----:R-:W-:Y:S01]  /*2a50*/  FMUL.FTZ R0, R19, R16 ;  /* 0x0000001013007220 */ /* 0x002fe20000410000 */
[----:B------:R-:W-:-:S03]  /*2a60*/  FMUL.FTZ R16, R16, 0.5 ;  /* 0x3f00000010107820 */ /* 0x000fc60000410000 */
[----:B------:R-:W-:-:S04]  /*2a70*/  FFMA R17, -R0, R0, R19 ;  /* 0x0000000000117223 */ /* 0x000fc80000000113 */
[----:B------:R-:W-:-:S07]  /*2a80*/  FFMA R0, R17, R16, R0 ;  /* 0x0000001011007223 */ /* 0x000fce0000000000 */
.L_x_34:
[----:B------:R-:W-:Y:S05]  /*2a90*/  BSYNC.RECONVERGENT B2 ;  /* 0x0000000000027941 */ /* 0x000fea0003800200 */
.L_x_32:
[----:B------:R-:W2:Y:S01]  /*2aa0*/  LDG.E.64 R18, desc[UR6][R2.64] ;  /* 0x0000000602127981 */ /* 0x000ea2000c1e1b00 */
[----:B------:R-:W0:Y:S01]  /*2ab0*/  LDC.64 R16, c[0x0][0x380] ;  /* 0x0000e000ff107b82 */ /* 0x000e220000000a00 */
[----:B--2---:R-:W-:-:S05]  /*2ac0*/  IMAD.WIDE R18, R4, 0x4, R18 ;  /* 0x0000000404127825 */ /* 0x004fca00078e0212 */
[----:B------:R1:W-:Y:S04]  /*2ad0*/  STG.E desc[UR6][R18.64], RZ ;  /* 0x000000ff12007986 */ /* 0x0003e8000c101906 */
[----:B0-----:R-:W2:Y:S04]  /*2ae0*/  LDG.E.64 R20, desc[UR6][R16.64+0x58] ;  /* 0x0000580610147981 */ /* 0x001ea8000c1e1b00 */
[----:B------:R-:W3:Y:S01]  /*2af0*/  LDG.E.64 R22, desc[UR6][R2.64+0x78] ;  /* 0x0000780602167981 */ /* 0x000ee2000c1e1b00 */
[----:B--2---:R-:W-:-:S06]  /*2b00*/  IMAD.WIDE R20, R14, 0x4, R20 ;  /* 0x000000040e147825 */ /* 0x004fcc00078e0214 */
[----:B------:R-:W2:Y:S01]  /*2b10*/  LDG.E R20, desc[UR6][R20.64] ;  /* 0x0000000614147981 */ /* 0x000ea2000c1e1900 */
[----:B---3--:R-:W-:Y:S01]  /*2b20*/  IMAD.WIDE R22, R4, 0x4, R22 ;  /* 0x0000000404167825 */ /* 0x008fe200078e0216 */
[----:B--2---:R-:W-:-:S05]  /*2b30*/  I2FP.F32.S32 R29, R20 ;  /* 0x00000014001d7245 */ /* 0x004fca0000201400 */
[----:B------:R0:W-:Y:S04]  /*2b40*/  STG.E desc[UR6][R22.64], R29 ;  /* 0x0000001d16007986 */ /* 0x0001e8000c101906 */
[----:B------:R-:W2:Y:S04]  /*2b50*/  LDG.E.64 R24, desc[UR6][R16.64+0x58] ;  /* 0x0000580610187981 */ /* 0x000ea8000c1e1b00 */
[----:B------:R-:W3:Y:S01]  /*2b60*/  LDG.E.64 R26, desc[UR6][R2.64+0x80] ;  /* 0x00008006021a7981 */ /* 0x000ee2000c1e1b00 */
[----:B--2---:R-:W-:-:S06]  /*2b70*/  IMAD.WIDE R24, R13, 0x4, R24 ;  /* 0x000000040d187825 */ /* 0x004fcc00078e0218 */
[----:B------:R-:W2:Y:S01]  /*2b80*/  LDG.E R24, desc[UR6][R24.64] ;  /* 0x0000000618187981 */ /* 0x000ea2000c1e1900 */
[----:B---3--:R-:W-:Y:S01]  /*2b90*/  IMAD.WIDE R26, R4, 0x4, R26 ;  /* 0x00000004041a7825 */ /* 0x008fe200078e021a */
[----:B--2---:R-:W-:-:S05]  /*2ba0*/  I2FP.F32.S32 R31, R24 ;  /* 0x00000018001f7245 */ /* 0x004fca0000201400 */
[----:B------:R2:W-:Y:S04]  /*2bb0*/  STG.E desc[UR6][R26.64], R31 ;  /* 0x0000001f1a007986 */ /* 0x0005e8000c101906 */
[----:B-1----:R-:W3:Y:S04]  /*2bc0*/  LDG.E.64 R18, desc[UR6][R16.64+0x50] ;  /* 0x0000500610127981 */ /* 0x002ee8000c1e1b00 */
[----:B------:R-:W4:Y:S01]  /*2bd0*/  LDG.E.64 R20, desc[UR6][R2.64+0x88] ;  /* 0x0000880602147981 */ /* 0x000f22000c1e1b00 */
[----:B---3--:R-:W-:-:S06]  /*2be0*/  IMAD.WIDE R18, R14, 0x4, R18 ;  /* 0x000000040e127825 */ /* 0x008fcc00078e0212 */
[----:B------:R-:W3:Y:S01]  /*2bf0*/  LDG.E R19, desc[UR6][R18.64] ;  /* 0x0000000612137981 */ /* 0x000ee2000c1e1900 */
[----:B----4-:R-:W-:-:S05]  /*2c00*/  IMAD.WIDE R20, R4, 0x4, R20 ;  /* 0x0000000404147825 */ /* 0x010fca00078e0214 */
[----:B---3--:R2:W-:Y:S04]  /*2c10*/  STG.E desc[UR6][R20.64], R19 ;  /* 0x0000001314007986 */ /* 0x0085e8000c101906 */
[----:B0-----:R-:W3:Y:S04]  /*2c20*/  LDG.E.64 R22, desc[UR6][R16.64+0x50] ;  /* 0x0000500610167981 */ /* 0x001ee8000c1e1b00 */
[----:B------:R-:W4:Y:S01]  /*2c30*/  LDG.E.64 R24, desc[UR6][R2.64+0x90] ;  /* 0x0000900602187981 */ /* 0x000f22000c1e1b00 */
[----:B---3--:R-:W-:-:S06]  /*2c40*/  IMAD.WIDE R22, R13, 0x4, R22 ;  /* 0x000000040d167825 */ /* 0x008fcc00078e0216 */
[----:B------:R-:W3:Y:S01]  /*2c50*/  LDG.E R23, desc[UR6][R22.64] ;  /* 0x0000000616177981 */ /* 0x000ee2000c1e1900 */
[----:B----4-:R-:W-:-:S05]  /*2c60*/  IMAD.WIDE R24, R4, 0x4, R24 ;  /* 0x0000000404187825 */ /* 0x010fca00078e0218 */
[----:B---3--:R2:W-:Y:S01]  /*2c70*/  STG.E desc[UR6][R24.64], R23 ;  /* 0x0000001718007986 */ /* 0x0085e2000c101906 */
[----:B------:R-:W-:Y:S05]  /*2c80*/  BRA `(.L_x_35) ;  /* 0x0000002800ec7947 */ /* 0x000fea0003800000 */
.L_x_2:
[----:B------:R-:W-:Y:S05]  /*2c90*/  BSYNC.RELIABLE B0 ;  /* 0x0000000000007941 */ /* 0x000fea0003800100 */
.L_x_1:
[----:B------:R-:W2:Y:S02]  /*2ca0*/  LDG.E.64 R10, desc[UR6][R8.64+0x10] ;  /* 0x00001006080a7981 */ /* 0x000ea4000c1e1b00 */
[----:B--2---:R-:W-:-:S06]  /*2cb0*/  IMAD.WIDE R10, R4, 0x4, R10 ;  /* 0x00000004040a7825 */ /* 0x004fcc00078e020a */
[----:B------:R-:W2:Y:S02]  /*2cc0*/  LDG.E R10, desc[UR6][R10.64] ;  /* 0x000000060a0a7981 */ /* 0x000ea4000c1e1900 */
[----:B--2---:R-:W-:-:S13]  /*2cd0*/  ISETP.NE.AND P0, PT, R10, 0x1, PT ;  /* 0x000000010a00780c */ /* 0x004fda0003f05270 */
[----:B------:R-:W-:Y:S05]  /*2ce0*/  @P0 BRA `(.L_x_35) ;  /* 0x0000002800d40947 */ /* 0x000fea0003800000 */
[----:B------:R-:W2:Y:S02]  /*2cf0*/  LDG.E.64 R10, desc[UR6][R2.64+0x8] ;  /* 0x00000806020a7981 */ /* 0x000ea4000c1e1b00 */
[----:B--2---:R-:W-:-:S06]  /*2d00*/  IMAD.WIDE R10, R4, 0x4, R10 ;  /* 0x00000004040a7825 */ /* 0x004fcc00078e020a */
[----:B------:R-:W2:Y:S02]  /*2d10*/  LDG.E R10, desc[UR6][R10.64] ;  /* 0x000000060a0a7981 */ /* 0x000ea4000c1e1900 */
[----:B--2---:R-:W-:-:S13]  /*2d20*/  ISETP.NE.AND P0, PT, R10, RZ, PT ;  /* 0x000000ff0a00720c */ /* 0x004fda0003f05270 */
[----:B------:R-:W-:Y:S05]  /*2d30*/  @P0 BRA `(.L_x_35) ;  /* 0x0000002800c00947 */ /* 0x000fea0003800000 */
[----:B------:R-:W2:Y:S02]  /*2d40*/  LDG.E.64 R10, desc[UR6][R2.64+0x10] ;  /* 0x00001006020a7981 */ /* 0x000ea4000c1e1b00 */
[----:B--2---:R-:W-:-:S06]  /*2d50*/  IMAD.WIDE R10, R4, 0x4, R10 ;  /* 0x00000004040a7825 */ /* 0x004fcc00078e020a */
[----:B------:R-:W2:Y:S02]  /*2d60*/  LDG.E R10, desc[UR6][R10.64] ;  /* 0x000000060a0a7981 */ /* 0x000ea4000c1e1900 */
[----:B--2---:R-:W-:-:S13]  /*2d70*/  ISETP.GE.AND P0, PT, R10, 0x2, PT ;  /* 0x000000020a00780c */ /* 0x004fda0003f06270 */
[----:B------:R-:W-:Y:S05]  /*2d80*/  @!P0 BRA `(.L_x_35) ;  /* 0x0000002800ac8947 */ /* 0x000fea0003800000 */
        /* <DEDUP_REMOVED lines=58> */
[----:B------:R-:W0:Y:S01]  /*3130*/  LDCU.64 UR4, c[0x4][URZ] ;  /* 0x01000000ff0477ac */ /* 0x000e220008000a00 */
[----:B------:R-:W-:Y:S02]  /*3140*/  IMAD.SHL.U32 R16, R12, 0x100, RZ ;  /* 0x000001000c107824 */ /* 0x000fe400078e00ff */
[----:B------:R-:W-:Y:S01]  /*3150*/  HFMA2 R0, -RZ, RZ, 0, 0 ;  /* 0x00000000ff007431 */ /* 0x000fe200000001ff */
[----:B------:R-:W-:Y:S01]  /*3160*/  BSSY.RECONVERGENT B3, `(.L_x_38) ;  /* 0x000001d000037945 */ /* 0x000fe20003800200 */
[----:B------:R-:W-:Y:S02]  /*3170*/  IMAD.MOV.U32 R15, RZ, RZ, RZ ;  /* 0x000000ffff0f7224 */ /* 0x000fe400078e00ff */
[----:B------:R-:W-:Y:S01]  /*3180*/  IMAD.MOV.U32 R21, RZ, RZ, RZ ;  /* 0x000000ffff157224 */ /* 0x000fe200078e00ff */
[----:B------:R-:W-:Y:S01]  /*3190*/  LOP3.LUT R31, R16, 0x80000000, RZ, 0xfc, !PT ;  /* 0x80000000101f7812 */ /* 0x000fe200078efcff */
[----:B------:R-:W-:Y:S02]  /*31a0*/  IMAD.MOV.U32 R18, RZ, RZ, RZ ;  /* 0x000000ffff127224 */ /* 0x000fe400078e00ff */
[----:B0-----:R-:W-:Y:S01]  /*31b0*/  IMAD.U32 R22, RZ, RZ, UR4 ;  /* 0x00000004ff167e24 */ /* 0x001fe2000f8e00ff */
[----:B------:R-:W-:-:S07]  /*31c0*/  MOV R23, UR5 ;  /* 0x0000000500177c02 */ /* 0x000fce0008000f00 */
.L_x_39:
[----:B------:R-:W2:Y:S01]  /*31d0*/  LDG.E.CONSTANT R28, desc[UR6][R22.64] ;  /* 0x00000006161c7981 */ /* 0x000ea2000c1e9900 */
[C---:B------:R-:W-:Y:S02]  /*31e0*/  ISETP.EQ.AND P0, PT, R18.reuse, 0x4, PT ;  /* 0x000000041200780c */ /* 0x040fe40003f02270 */
[----:B------:R-:W-:Y:S02]  /*31f0*/  ISETP.EQ.AND P5, PT, R18, RZ, PT ;  /* 0x000000ff1200720c */ /* 0x000fe40003fa2270 */
[----:B------:R-:W-:Y:S02]  /*3200*/  IADD3 R0, PT, PT, R0, 0x1, RZ ;  /* 0x0000000100007810 */ /* 0x000fe40007ffe0ff */
[C---:B------:R-:W-:Y:S02]  /*3210*/  ISETP.EQ.AND P2, PT, R18.reuse, 0xc, PT ;  /* 0x0000000c1200780c */ /* 0x040fe40003f42270 */
[C---:B------:R-:W-:Y:S02]  /*3220*/  ISETP.EQ.AND P3, PT, R18.reuse, 0x10, PT ;  /* 0x000000101200780c */ /* 0x040fe40003f62270 */
[----:B------:R-:W-:Y:S01]  /*3230*/  ISETP.EQ.AND P4, PT, R18, 0x14, PT ;  /* 0x000000141200780c */ /* 0x000fe20003f82270 */
[----:B--2---:R-:W-:-:S03]  /*3240*/  IMAD.WIDE.U32 R28, R28, R31, RZ ;  /* 0x0000001f1c1c7225 */ /* 0x004fc600078e00ff */
[----:B------:R-:W-:-:S09]  /*3250*/  IADD3 R17, P1, PT, R28, R15, RZ ;  /* 0x0000000f1c117210 */ /* 0x000fd20007f3e0ff */
[----:B------:R-:W-:Y:S01]  /*3260*/  @P4 MOV R19, R17 ;  /* 0x0000001100134202 */ /* 0x000fe20000000f00 */
[----:B------:R-:W-:Y:S01]  /*3270*/  @P0 IMAD.MOV.U32 R27, RZ, RZ, R17 ;  /* 0x000000ffff1b0224 */ /* 0x000fe200078e0011 */
[----:B------:R-:W-:Y:S01]  /*3280*/  ISETP.NE.AND P0, PT, R0, 0x6, PT ;  /* 0x000000060000780c */ /* 0x000fe20003f05270 */
[----:B------:R-:W-:Y:S01]  /*3290*/  IMAD.X R15, R29, 0x1, R21, P1 ;  /* 0x000000011d0f7824 */ /* 0x000fe200008e0615 */
[----:B------:R-:W-:Y:S01]  /*32a0*/  ISETP.EQ.AND P1, PT, R18, 0x8, PT ;  /* 0x000000081200780c */ /* 0x000fe20003f22270 */
[--C-:B------:R-:W-:Y:S01]  /*32b0*/  @P5 IMAD.MOV.U32 R16, RZ, RZ, R17.reuse ;  /* 0x000000ffff105224 */ /* 0x100fe200078e0011 */
[----:B------:R-:W-:Y:S01]  /*32c0*/  IADD3 R22, P5, PT, R22, 0x4, RZ ;  /* 0x0000000416167810 */ /* 0x000fe20007fbe0ff */
[--C-:B------:R-:W-:Y:S02]  /*32d0*/  @P2 IMAD.MOV.U32 R25, RZ, RZ, R17.reuse ;  /* 0x000000ffff192224 */ /* 0x100fe400078e0011 */
[----:B------:R-:W-:Y:S02]  /*32e0*/  @P3 IMAD.MOV.U32 R24, RZ, RZ, R17 ;  /* 0x000000ffff183224 */ /* 0x000fe400078e0011 */
[----:B------:R-:W-:-:S02]  /*32f0*/  VIADD R18, R18, 0x4 ;  /* 0x0000000412127836 */ /* 0x000fc40000000000 */
[----:B------:R-:W-:-:S04]  /*3300*/  IMAD.X R23, RZ, RZ, R23, P5 ;  /* 0x000000ffff177224 */ /* 0x000fc800028e0617 */
[----:B------:R-:W-:Y:S01]  /*3310*/  @P1 MOV R26, R17 ;  /* 0x00000011001a1202 */ /* 0x000fe20000000f00 */
[----:B------:R-:W-:Y:S06]  /*3320*/  @P0 BRA `(.L_x_39) ;  /* 0xfffffffc00a80947 */ /* 0x000fec000383ffff */
[----:B------:R-:W-:Y:S05]  /*3330*/  BSYNC.RECONVERGENT B3 ;  /* 0x0000000000037941 */ /* 0x000fea0003800200 */
.L_x_38:
        /* <DEDUP_REMOVED lines=13> */
[----:B------:R-:W-:Y:S01]  /*3410*/  @P3 IMAD.MOV.U32 R0, RZ, RZ, R16 ;  /* 0x000000ffff003224 */ /* 0x000fe200078e0010 */
[C---:B------:R-:W-:Y:S01]  /*3420*/  ISETP.EQ.AND P3, PT, R22.reuse, -0x4, PT ;  /* 0xfffffffc1600780c */ /* 0x040fe20003f62270 */
[--C-:B------:R-:W-:Y:S01]  /*3430*/  @P4 IMAD.MOV.U32 R0, RZ, RZ, R27.reuse ;  /* 0x000000ffff004224 */ /* 0x100fe200078e001b */
[----:B------:R-:W-:Y:S01]  /*3440*/  @P4 MOV R17, R16 ;  /* 0x0000001000114202 */ /* 0x000fe20000000f00 */
[----:B------:R-:W-:Y:S01]  /*3450*/  @P0 IMAD.MOV.U32 R17, RZ, RZ, R27 ;  /* 0x000000ffff110224 */ /* 0x000fe200078e001b */
[----:B------:R-:W-:Y:S01]  /*3460*/  ISETP.EQ.AND P4, PT, R22, RZ, PT ;  /* 0x000000ff1600720c */ /* 0x000fe20003f82270 */
[----:B------:R-:W-:Y:S01]  /*3470*/  @P1 IMAD.MOV.U32 R17, RZ, RZ, R26 ;  /* 0x000000ffff111224 */ /* 0x000fe200078e001a */
[----:B------:R-:W-:Y:S01]  /*3480*/  @P0 MOV R0, R26 ;  /* 0x0000001a00000202 */ /* 0x000fe20000000f00 */
[----:B------:R-:W-:Y:S01]  /*3490*/  @P1 IMAD.MOV.U32 R0, RZ, RZ, R25 ;  /* 0x000000ffff001224 */ /* 0x000fe200078e0019 */
[----:B------:R-:W-:Y:S01]  /*34a0*/  @P2 MOV R17, R25 ;  /* 0x0000001900112202 */ /* 0x000fe20000000f00 */
[----:B------:R-:W-:-:S04]  /*34b0*/  @P2 IMAD.MOV.U32 R0, RZ, RZ, R24 ;  /* 0x000000ffff002224 */ /* 0x000fc800078e0018 */
[----:B------:R-:W-:Y:S01]  /*34c0*/  @P3 IMAD.MOV.U32 R17, RZ, RZ, R24 ;  /* 0x000000ffff113224 */ /* 0x000fe200078e0018 */
[----:B------:R-:W-:-:S03]  /*34d0*/  @P3 MOV R0, R19 ;  /* 0x0000001300003202 */ /* 0x000fc60000000f00 */
[----:B------:R-:W-:Y:S01]  /*34e0*/  @P4 IMAD.MOV.U32 R17, RZ, RZ, R19 ;  /* 0x000000ffff114224 */ /* 0x000fe200078e0013 */
[----:B------:R-:W-:Y:S01]  /*34f0*/  @P5 MOV R17, R15 ;  /* 0x0000000f00115202 */ /* 0x000fe20000000f00 */
[----:B------:R-:W-:Y:S01]  /*3500*/  @P4 IMAD.MOV.U32 R0, RZ, RZ, R15 ;  /* 0x000000ffff004224 */ /* 0x000fe200078e000f */
[----:B------:R-:W-:Y:S06]  /*3510*/  @!P6 BRA `(.L_x_41) ;  /* 0x00000000002ce947 */ /* 0x000fec0003800000 */
[----:B------:R-:W-:Y:S01]  /*3520*/  @P0 IMAD.MOV.U32 R18, RZ, RZ, R16 ;  /* 0x000000ffff120224 */ /* 0x000fe200078e0010 */
[----:B------:R-:W-:Y:S01]  /*3530*/  ISETP.EQ.AND P0, PT, R22, 0x8, PT ;  /* 0x000000081600780c */ /* 0x000fe20003f02270 */
[----:B------:R-:W-:Y:S01]  /*3540*/  @P1 IMAD.MOV.U32 R18, RZ, RZ, R27 ;  /* 0x000000ffff121224 */ /* 0x000fe200078e001b */
[----:B------:R-:W-:Y:S01]  /*3550*/  @P2 MOV R18, R26 ;  /* 0x0000001a00122202 */ /* 0x000fe20000000f00 */
[----:B------:R-:W-:Y:S01]  /*3560*/  @P3 IMAD.MOV.U32 R18, RZ, RZ, R25 ;  /* 0x000000ffff123224 */ /* 0x000fe200078e0019 */
[----:B------:R-:W-:Y:S01]  /*3570*/  LOP3.LUT R21, R21, 0x1f, RZ, 0xc0, !PT ;  /* 0x0000001f15157812 */ /* 0x000fe200078ec0ff */
[----:B------:R-:W-:Y:S01]  /*3580*/  @P4 IMAD.MOV.U32 R18, RZ, RZ, R24 ;  /* 0x000000ffff124224 */ /* 0x000fe200078e0018 */
[----:B------:R-:W-:Y:S02]  /*3590*/  @P5 MOV R18, R19 ;  /* 0x0000001300125202 */ /* 0x000fe40000000f00 */
[----:B------:R-:W-:-:S05]  /*35a0*/  SHF.L.W.U32.HI R0, R17, R21, R0 ;  /* 0x0000001511007219 */ /* 0x000fca0000010e00 */
[----:B------:R-:W-:-:S05]  /*35b0*/  @P0 IMAD.MOV.U32 R18, RZ, RZ, R15 ;  /* 0x000000ffff120224 */ /* 0x000fca00078e000f */
[----:B------:R-:W-:-:S07]  /*35c0*/  SHF.L.W.U32.HI R17, R18, R21, R17 ;  /* 0x0000001512117219 */ /* 0x000fce0000010e11 */
.L_x_41:
[----:B------:R-:W-:Y:S05]  /*35d0*/  BSYNC.RECONVERGENT B3 ;  /* 0x0000000000037941 */ /* 0x000fea0003800200 */
.L_x_40:
        /* <DEDUP_REMOVED lines=18> */
.L_x_37:
[----:B------:R-:W-:Y:S05]  /*3700*/  BSYNC.RECONVERGENT B2 ;  /* 0x0000000000027941 */ /* 0x000fea0003800200 */
.L_x_36:
[----:B------:R-:W-:Y:S02]  /*3710*/  IMAD.MOV.U32 R17, RZ, RZ, 0x37cbac00 ;  /* 0x37cbac00ff117424 */ /* 0x000fe400078e00ff */
[----:B------:R-:W-:Y:S01]  /*3720*/  FMUL R21, R15, R15 ;  /* 0x0000000f0f157220 */ /* 0x000fe20000400000 */
[C---:B------:R-:W-:Y:S01]  /*3730*/  LOP3.LUT R18, R0.reuse, 0x1, RZ, 0xc0, !PT ;  /* 0x0000000100127812 */ /* 0x040fe200078ec0ff */
[----:B------:R-:W-:Y:S01]  /*3740*/  VIADD R0, R0, 0x1 ;  /* 0x0000000100007836 */ /* 0x000fe20000000000 */
[----:B------:R-:W-:Y:S01]  /*3750*/  MOV R28, 0x3c0885e4 ;  /* 0x3c0885e4001c7802 */ /* 0x000fe20000000f00 */
[----:B------:R-:W-:Y:S01]  /*3760*/  FFMA R22, R21, R17, -0.0013887860113754868507 ;  /* 0xbab607ed15167423 */ /* 0x000fe20000000011 */
[----:B------:R-:W-:Y:S01]  /*3770*/  ISETP.NE.U32.AND P0, PT, R18, 0x1, PT ;  /* 0x000000011200780c */ /* 0x000fe20003f05070 */
[----:B------:R-:W-:Y:S01]  /*3780*/  IMAD.MOV.U32 R18, RZ, RZ, 0x3e2aaaa8 ;  /* 0x3e2aaaa8ff127424 */ /* 0x000fe200078e00ff */
[----:B------:R-:W-:Y:S01]  /*3790*/  LOP3.LUT P1, RZ, R0, 0x2, RZ, 0xc0, !PT ;  /* 0x0000000200ff7812 */ /* 0x000fe2000782c0ff */
[----:B------:R-:W-:Y:S01]  /*37a0*/  BSSY.RECONVERGENT B2, `(.L_x_42) ;  /* 0x000006d000027945 */ /* 0x000fe20003800200 */
[----:B------:R-:W-:-:S02]  /*37b0*/  FSEL R22, R22, -0.00019574658654164522886, P0 ;  /* 0xb94d415316167808 */ /* 0x000fc40000000000 */
[----:B------:R-:W-:Y:S02]  /*37c0*/  FSEL R32, R28, 0.041666727513074874878, !P0 ;  /* 0x3d2aaabb1c207808 */ /* 0x000fe40004000000 */
[----:B------:R-:W-:Y:S02]  /*37d0*/  FSEL R0, R15, 1, !P0 ;  /* 0x3f8000000f007808 */ /* 0x000fe40004000000 */
[----:B------:R-:W-:Y:S01]  /*37e0*/  FSEL R23, -R18, -0.4999999701976776123, !P0 ;  /* 0xbeffffff12177808 */ /* 0x000fe20004000100 */
[C---:B------:R-:W-:Y:S01]  /*37f0*/  FFMA R22, R21.reuse, R22, R32 ;  /* 0x0000001615167223 */ /* 0x040fe20000000020 */
[----:B------:R-:W-:Y:S01]  /*3800*/  FSETP.GE.AND P2, PT, |R12|, 105615, PT ;  /* 0x47ce47800c00780b */ /* 0x000fe20003f46200 */
        /* <DEDUP_REMOVED lines=8> */
[----:B------:R-:W-:Y:S01]  /*3890*/  @!P0 MOV R30, RZ ;  /* 0x000000ff001e8202 */ /* 0x000fe20000000f00 */
[----:B------:R-:W-:Y:S06]  /*38a0*/  @!P0 BRA `(.L_x_43) ;  /* 0x0000000400708947 */ /* 0x000fec0003800000 */
[----:B------:R-:W0:Y:S01]  /*38b0*/  LDCU.64 UR4, c[0x4][URZ] ;  /* 0x01000000ff0477ac */ /* 0x000e220008000a00 */
[----:B------:R-:W-:Y:S01]  /*38c0*/  IMAD.SHL.U32 R22, R12, 0x100, RZ ;  /* 0x000001000c167824 */ /* 0x000fe200078e00ff */
[----:B------:R-:W-:Y:S01]  /*38d0*/  BSSY.RECONVERGENT B3, `(.L_x_44) ;  /* 0x000001d000037945 */ /* 0x000fe20003800200 */
[----:B------:R-:W-:Y:S01]  /*38e0*/  IMAD.MOV.U32 R29, RZ, RZ, RZ ;  /* 0x000000ffff1d7224 */ /* 0x000fe200078e00ff */
[----:B------:R-:W-:Y:S01]  /*38f0*/  CS2R R30, SRZ ;  /* 0x00000000001e7805 */ /* 0x000fe2000001ff00 */
[----:B------:R-:W-:Y:S01]  /*3900*/  IMAD.MOV.U32 R0, RZ, RZ, RZ ;  /* 0x000000ffff007224 */ /* 0x000fe200078e00ff */
[----:B------:R-:W-:Y:S01]  /*3910*/  LOP3.LUT R33, R22, 0x80000000, RZ, 0xfc, !PT ;  /* 0x8000000016217812 */ /* 0x000fe200078efcff */
[----:B0-----:R-:W-:Y:S01]  /*3920*/  IMAD.U32 R20, RZ, RZ, UR4 ;  /* 0x00000004ff147e24 */ /* 0x001fe2000f8e00ff */
[----:B------:R-:W-:-:S07]  /*3930*/  MOV R21, UR5 ;  /* 0x0000000500157c02 */ /* 0x000fce0008000f00 */
.L_x_45:
[----:B------:R-:W2:Y:S01]  /*3940*/  LDG.E.CONSTANT R22, desc[UR6][R20.64] ;  /* 0x0000000614167981 */ /* 0x000ea2000c1e9900 */
[----:B------:R-:W-:Y:S02]  /*3950*/  ISETP.EQ.AND P6, PT, R30, RZ, PT ;  /* 0x000000ff1e00720c */ /* 0x000fe40003fc2270 */
[----:B------:R-:W-:Y:S02]  /*3960*/  IADD3 R0, PT, PT, R0, 0x1, RZ ;  /* 0x0000000100007810 */ /* 0x000fe40007ffe0ff */
[C---:B------:R-:W-:Y:S02]  /*3970*/  ISETP.EQ.AND P5, PT, R30.reuse, 0x4, PT ;  /* 0x000000041e00780c */ /* 0x040fe40003fa2270 */
[C---:B------:R-:W-:Y:S02]  /*3980*/  ISETP.EQ.AND P4, PT, R30.reuse, 0x8, PT ;  /* 0x000000081e00780c */ /* 0x040fe40003f82270 */
[C---:B------:R-:W-:Y:S02]  /*3990*/  ISETP.EQ.AND P3, PT, R30.reuse, 0xc, PT ;  /* 0x0000000c1e00780c */ /* 0x040fe40003f62270 */
[----:B------:R-:W-:-:S02]  /*39a0*/  ISETP.EQ.AND P2, PT, R30, 0x10, PT ;  /* 0x000000101e00780c */ /* 0x000fc40003f42270 */
[C---:B------:R-:W-:Y:S01]  /*39b0*/  ISETP.EQ.AND P1, PT, R30.reuse, 0x14, PT ;  /* 0x000000141e00780c */ /* 0x040fe20003f22270 */
[----:B------:R-:W-:Y:S02]  /*39c0*/  VIADD R30, R30, 0x4 ;  /* 0x000000041e1e7836 */ /* 0x000fe40000000000 */
[----:B--2---:R-:W-:-:S03]  /*39d0*/  IMAD.WIDE.U32 R22, R22, R33, RZ ;  /* 0x0000002116167225 */ /* 0x004fc600078e00ff */
[----:B------:R-:W-:-:S04]  /*39e0*/  IADD3 R22, P0, PT, R22, R29, RZ ;  /* 0x0000001d16167210 */ /* 0x000fc80007f1e0ff */
[-C--:B------:R-:W-:Y:S01]  /*39f0*/  @P5 MOV R27, R22.reuse ;  /* 0x00000016001b5202 */ /* 0x080fe20000000f00 */
[--C-:B------:R-:W-:Y:S01]  /*3a00*/  @P6 IMAD.MOV.U32 R16, RZ, RZ, R22.reuse ;  /* 0x000000ffff106224 */ /* 0x100fe200078e0016 */
[----:B------:R-:W-:Y:S01]  /*3a10*/  ISETP.NE.AND P6, PT, R0, 0x6, PT ;  /* 0x000000060000780c */ /* 0x000fe20003fc5270 */
[----:B------:R-:W-:Y:S01]  /*3a20*/  IMAD.X R29, R23, 0x1, R31, P0 ;  /* 0x00000001171d7824 */ /* 0x000fe200000e061f */
[----:B------:R-:W-:Y:S01]  /*3a30*/  IADD3 R20, P0, PT, R20, 0x4, RZ ;  /* 0x0000000414147810 */ /* 0x000fe20007f1e0ff */
[--C-:B------:R-:W-:Y:S01]  /*3a40*/  @P4 IMAD.MOV.U32 R26, RZ, RZ, R22.reuse ;  /* 0x000000ffff1a4224 */ /* 0x100fe200078e0016 */
[----:B------:R-:W-:Y:S01]  /*3a50*/  @P2 MOV R24, R22 ;  /* 0x0000001600182202 */ /* 0x000fe20000000f00 */
[--C-:B------:R-:W-:Y:S01]  /*3a60*/  @P3 IMAD.MOV.U32 R25, RZ, RZ, R22.reuse ;  /* 0x000000ffff193224 */ /* 0x100fe200078e0016 */
[----:B------:R-:W-:Y:S01]  /*3a70*/  IADD3.X R21, PT, PT, RZ, R21, RZ, P0, !PT ;  /* 0x00000015ff157210 */ /* 0x000fe200007fe4ff */
[----:B------:R-:W-:-:S06]  /*3a80*/  @P1 IMAD.MOV.U32 R19, RZ, RZ, R22 ;  /* 0x000000ffff131224 */ /* 0x000fcc00078e0016 */
[----:B------:R-:W-:Y:S05]  /*3a90*/  @P6 BRA `(.L_x_45) ;  /* 0xfffffffc00a86947 */ /* 0x000fea000383ffff */
[----:B------:R-:W-:Y:S05]  /*3aa0*/  BSYNC.RECONVERGENT B3 ;  /* 0x0000000000037941 */ /* 0x000fea0003800200 */
.L_x_44:
        /* <DEDUP_REMOVED lines=35> */
[----:B------:R-:W-:Y:S01]  /*3ce0*/  @P4 MOV R21, R24 ;  /* 0x0000001800154202 */ /* 0x000fe20000000f00 */
[----:B------:R-:W-:Y:S01]  /*3cf0*/  @P5 IMAD.MOV.U32 R21, RZ, RZ, R19 ;  /* 0x000000ffff155224 */ /* 0x000fe200078e0013 */
[----:B------:R-:W-:-:S04]  /*3d00*/  LOP3.LUT R23, R22, 0x1f, RZ, 0xc0, !PT ;  /* 0x0000001f16177812 */ /* 0x000fc800078ec0ff */
[----:B------:R-:W-:-:S05]  /*3d10*/  SHF.L.W.U32.HI R0, R20, R23, R0 ;  /* 0x0000001714007219 */ /* 0x000fca0000010e00 */
[----:B------:R-:W-:-:S05]  /*3d20*/  @P0 IMAD.MOV.U32 R21, RZ, RZ, R29 ;  /* 0x000000ffff150224 */ /* 0x000fca00078e001d */
[----:B------:R-:W-:-:S07]  /*3d30*/  SHF.L.W.U32.HI R20, R21, R23, R20 ;  /* 0x0000001715147219 */ /* 0x000fce0000010e14 */
.L_x_47:
[----:B------:R-:W-:Y:S05]  /*3d40*/  BSYNC.RECONVERGENT B3 ;  /* 0x0000000000037941 */ /* 0x000fea0003800200 */
.L_x_46:
        /* <DEDUP_REMOVED lines=18> */
.L_x_43:
[----:B------:R-:W-:Y:S05]  /*3e70*/  BSYNC.RECONVERGENT B2 ;  /* 0x0000000000027941 */ /* 0x000fea0003800200 */
.L_x_42:
[----:B-----5:R-:W-:Y:S01]  /*3e80*/  FMUL R0, |R5|, 1.4426950216293334961 ;  /* 0x3fb8aa3b05007820 */ /* 0x020fe20000400200 */
[----:B------:R-:W-:Y:S01]  /*3e90*/  MOV R34, 0x42fc0000 ;  /* 0x42fc000000227802 */ /* 0x000fe20000000f00 */
[C---:B------:R-:W-:Y:S01]  /*3ea0*/  FMUL R37, R7.reuse, 0.63661974668502807617 ;  /* 0x3f22f98307257820 */ /* 0x040fe20000400000 */
[----:B------:R-:W-:Y:S01]  /*3eb0*/  IMAD.MOV.U32 R33, RZ, RZ, 0x3d2aaabb ;  /* 0x3d2aaabbff217424 */ /* 0x000fe200078e00ff */
        /* <DEDUP_REMOVED lines=25> */
[----:B------:R-:W-:-:S03]  /*4050*/  MOV R32, 0x3effffff ;  /* 0x3effffff00207802 */ /* 0x000fc60000000f00 */
[----:B------:R-:W0:Y:S01]  /*4060*/  MUFU.RCP R35, R21 ;  /* 0x0000001500237308 */ /* 0x000e220000001000 */
[----:B------:R-:W-:-:S05]  /*4070*/  FSEL R31, -R32, -0.16666662693023681641, !P0 ;  /* 0xbe2aaaa8201f7808 */ /* 0x000fca0004000100 */
[----:B------:R-:W-:Y:S01]  /*4080*/  FFMA R31, R0, R23, R31 ;  /* 0x00000017001f7223 */ /* 0x000fe2000000001f */
[----:B------:R-:W-:Y:S02]  /*4090*/  FSEL R23, R20, 1, P0 ;  /* 0x3f80000014177808 */ /* 0x000fe40000000000 */
[----:B------:R-:W-:-:S03]  /*40a0*/  FSETP.GE.AND P0, PT, |R5|, 1, PT ;  /* 0x3f8000000500780b */ /* 0x000fc60003f06200 */
[----:B------:R-:W-:-:S04]  /*40b0*/  FFMA R0, R0, R23, RZ ;  /* 0x0000001700007223 */ /* 0x000fc800000000ff */
[----:B------:R-:W-:Y:S01]  /*40c0*/  FFMA R23, R0, R31, R23 ;  /* 0x0000001f00177223 */ /* 0x000fe20000000017 */
[----:B0-----:R-:W-:Y:S01]  /*40d0*/  FMUL.FTZ R30, R35, -0.125 ;  /* 0xbe000000231e7820 */ /* 0x001fe20000410000 */
[C---:B------:R-:W-:Y:S02]  /*40e0*/  FFMA R35, R22.reuse, R29, 0.00019836159481201320887 ;  /* 0x394fff4916237423 */ /* 0x040fe4000000001d */
[----:B------:R-:W-:Y:S01]  /*40f0*/  @P1 FADD R23, RZ, -R23 ;  /* 0x80000017ff171221 */ /* 0x000fe20000000000 */
[----:B------:R-:W-:Y:S01]  /*4100*/  FFMA R30, R21, 2, R30 ;  /* 0x40000000151e7823 */ /* 0x000fe2000000001e */
[----:B------:R-:W-:Y:S01]  /*4110*/  FFMA R35, R22, R35, 0.0083333496004343032837 ;  /* 0x3c08889a16237423 */ /* 0x000fe20000000023 */
[----:B------:R-:W-:-:S03]  /*4120*/  FFMA R21, R36, -1.5707962512969970703, R7 ;  /* 0xbfc90fda24157823 */ /* 0x000fc60000000007 */
[----:B------:R-:W-:Y:S01]  /*4130*/  FFMA R35, R22, R35, 0.16666667163372039795 ;  /* 0x3e2aaaab16237423 */ /* 0x000fe20000000023 */
[----:B------:R-:W-:Y:S01]  /*4140*/  FFMA R21, R36, -7.5497894158615963534e-08, R21 ;  /* 0xb3a2216824157823 */ /* 0x000fe20000000015 */
[----:B------:R-:W-:Y:S01]  /*4150*/  LOP3.LUT R31, R30, 0x80000000, R5, 0xb8, !PT ;  /* 0x800000001e1f7812 */ /* 0x000fe200078eb805 */
[----:B------:R-:W-:Y:S01]  /*4160*/  FMUL R30, R10, R23 ;  /* 0x000000170a1e7220 */ /* 0x000fe20000400000 */
[----:B------:R-:W-:Y:S01]  /*4170*/  FMUL R22, R22, R35 ;  /* 0x0000002316167220 */ /* 0x000fe20000400000 */
[----:B------:R-:W-:Y:S01]  /*4180*/  FFMA R36, R36, -5.3903029534742383927e-15, R21 ;  /* 0xa7c234c524247823 */ /* 0x000fe20000000015 */
[----:B------:R-:W-:Y:S02]  /*4190*/  IMAD.MOV.U32 R35, RZ, RZ, R37 ;  /* 0x000000ffff237224 */ /* 0x000fe400078e0025 */
[----:B------:R-:W-:Y:S02]  /*41a0*/  @!P0 FFMA R31, R5, R22, R5 ;  /* 0x00000016051f8223 */ /* 0x000fe40000000005 */
[----:B------:R-:W-:-:S02]  /*41b0*/  MOV R0, R36 ;  /* 0x0000002400007202 */ /* 0x000fc40000000f00 */
[----:B------:R-:W-:Y:S01]  /*41c0*/  FMUL R31, R10, R31 ;  /* 0x0000001f0a1f7220 */ /* 0x000fe20000400000 */
[----:B------:R-:W-:Y:S06]  /*41d0*/  @!P2 BRA `(.L_x_49) ;  /* 0x000000040080a947 */ /* 0x000fec0003800000 */
[----:B------:R-:W-:-:S13]  /*41e0*/  FSETP.NEU.AND P0, PT, |R7|, +INF , PT ;  /* 0x7f8000000700780b */ /* 0x000fda0003f0d200 */
[----:B------:R-:W-:Y:S01]  /*41f0*/  @!P0 FMUL R0, RZ, R7 ;  /* 0x00000007ff008220 */ /* 0x000fe20000400000 */
[----:B------:R-:W-:Y:S01]  /*4200*/  @!P0 IMAD.MOV.U32 R37, RZ, RZ, RZ ;  /* 0x000000ffff258224 */ /* 0x000fe200078e00ff */
[----:B------:R-:W-:Y:S06]  /*4210*/  @!P0 BRA `(.L_x_49) ;  /* 0x0000000400708947 */ /* 0x000fec0003800000 */
[----:B------:R-:W0:Y:S01]  /*4220*/  LDCU.64 UR4, c[0x4][URZ] ;  /* 0x01000000ff0477ac */ /* 0x000e220008000a00 */
[----:B------:R-:W-:Y:S02]  /*4230*/  IMAD.SHL.U32 R22, R7, 0x100, RZ ;  /* 0x0000010007167824 */ /* 0x000fe400078e00ff */
[----:B------:R-:W-:Y:S01]  /*4240*/  HFMA2 R0, -RZ, RZ, 0, 0 ;  /* 0x00000000ff007431 */ /* 0x000fe200000001ff */
[----:B------:R-:W-:Y:S01]  /*4250*/  BSSY.RECONVERGENT B3, `(.L_x_50) ;  /* 0x000001c000037945 */ /* 0x000fe20003800200 */
[----:B------:R-:W-:Y:S01]  /*4260*/  IMAD.MOV.U32 R37, RZ, RZ, RZ ;  /* 0x000000ffff257224 */ /* 0x000fe200078e00ff */
[----:B------:R-:W-:Y:S02]  /*4270*/  CS2R R38, SRZ ;  /* 0x0000000000267805 */ /* 0x000fe4000001ff00 */
[----:B------:R-:W-:Y:S02]  /*4280*/  LOP3.LUT R41, R22, 0x80000000, RZ, 0xfc, !PT ;  /* 0x8000000016297812 */ /* 0x000fe400078efcff */
[----:B0-----:R-:W-:Y:S01]  /*4290*/  MOV R20, UR4 ;  /* 0x0000000400147c02 */ /* 0x001fe20008000f00 */
[----:B------:R-:W-:-:S07]  /*42a0*/  IMAD.U32 R21, RZ, RZ, UR5 ;  /* 0x00000005ff157e24 */ /* 0x000fce000f8e00ff */
.L_x_51:
[----:B------:R-:W2:Y:S01]  /*42b0*/  LDG.E.CONSTANT R22, desc[UR6][R20.64] ;  /* 0x0000000614167981 */ /* 0x000ea2000c1e9900 */
[----:B------:R-:W-:Y:S01]  /*42c0*/  ISETP.EQ.AND P6, PT, R38, RZ, PT ;  /* 0x000000ff2600720c */ /* 0x000fe20003fc2270 */
[----:B------:R-:W-:Y:S01]  /*42d0*/  VIADD R0, R0, 0x1 ;  /* 0x0000000100007836 */ /* 0x000fe20000000000 */
[C---:B------:R-:W-:Y:S02]  /*42e0*/  ISETP.EQ.AND P5, PT, R38.reuse, 0x4, PT ;  /* 0x000000042600780c */ /* 0x040fe40003fa2270 */
[C---:B------:R-:W-:Y:S02]  /*42f0*/  ISETP.EQ.AND P4, PT, R38.reuse, 0x8, PT ;  /* 0x000000082600780c */ /* 0x040fe40003f82270 */
[C---:B------:R-:W-:Y:S02]  /*4300*/  ISETP.EQ.AND P3, PT, R38.reuse, 0xc, PT ;  /* 0x0000000c2600780c */ /* 0x040fe40003f62270 */
[C---:B------:R-:W-:Y:S02]  /*4310*/  ISETP.EQ.AND P2, PT, R38.reuse, 0x10, PT ;  /* 0x000000102600780c */ /* 0x040fe40003f42270 */
[----:B------:R-:W-:-:S02]  /*4320*/  ISETP.EQ.AND P1, PT, R38, 0x14, PT ;  /* 0x000000142600780c */ /* 0x000fc40003f22270 */
[----:B------:R-:W-:Y:S01]  /*4330*/  IADD3 R38, PT, PT, R38, 0x4, RZ ;  /* 0x0000000426267810 */ /* 0x000fe20007ffe0ff */
[----:B--2---:R-:W-:-:S03]  /*4340*/  IMAD.WIDE.U32 R22, R22, R41, RZ ;  /* 0x0000002916167225 */ /* 0x004fc600078e00ff */
[----:B------:R-:W-:-:S04]  /*4350*/  IADD3 R22, P0, PT, R22, R37, RZ ;  /* 0x0000002516167210 */ /* 0x000fc80007f1e0ff */
[-C--:B------:R-:W-:Y:S01]  /*4360*/  @P6 MOV R16, R22.reuse ;  /* 0x0000001600106202 */ /* 0x080fe20000000f00 */
[----:B------:R-:W-:Y:S01]  /*4370*/  IMAD.X R37, R23, 0x1, R39, P0 ;  /* 0x0000000117257824 */ /* 0x000fe200000e0627 */
[----:B------:R-:W-:Y:S01]  /*4380*/  ISETP.NE.AND P6, PT, R0, 0x6, PT ;  /* 0x000000060000780c */ /* 0x000fe20003fc5270 */
[--C-:B------:R-:W-:Y:S01]  /*4390*/  @P5 IMAD.MOV.U32 R27, RZ, RZ, R22.reuse ;  /* 0x000000ffff1b5224 */ /* 0x100fe200078e0016 */
[----:B------:R-:W-:Y:S01]  /*43a0*/  IADD3 R20, P0, PT, R20, 0x4, RZ ;  /* 0x0000000414147810 */ /* 0x000fe20007f1e0ff */
[--C-:B------:R-:W-:Y:S01]  /*43b0*/  @P4 IMAD.MOV.U32 R26, RZ, RZ, R22.reuse ;  /* 0x000000ffff1a4224 */ /* 0x100fe200078e0016 */
[----:B------:R-:W-:Y:S01]  /*43c0*/  @P3 MOV R25, R22 ;  /* 0x0000001600193202 */ /* 0x000fe20000000f00 */
[--C-:B------:R-:W-:Y:S02]  /*43d0*/  @P2 IMAD.MOV.U32 R24, RZ, RZ, R22.reuse ;  /* 0x000000ffff182224 */ /* 0x100fe400078e0016 */
[----:B------:R-:W-:Y:S02]  /*43e0*/  @P1 IMAD.MOV.U32 R19, RZ, RZ, R22 ;  /* 0x000000ffff131224 */ /* 0x000fe400078e0016 */
[----:B------:R-:W-:-:S04]  /*43f0*/  IMAD.X R21, RZ, RZ, R21, P0 ;  /* 0x000000ffff157224 */ /* 0x000fc800000e0615 */
[----:B------:R-:W-:Y:S05]  /*4400*/  @P6 BRA `(.L_x_51) ;  /* 0xfffffffc00a86947 */ /* 0x000fea000383ffff */
[----:B------:R-:W-:Y:S05]  /*4410*/  BSYNC.RECONVERGENT B3 ;  /* 0x0000000000037941 */ /* 0x000fea0003800200 */
.L_x_50:
        /* <DEDUP_REMOVED lines=31> */
[----:B------:R-:W-:Y:S01]  /*4610*/  @P1 IMAD.MOV.U32 R21, RZ, RZ, R27 ;  /* 0x000000ffff151224 */ /* 0x000fe200078e001b */
[----:B------:R-:W-:Y:S01]  /*4620*/  LOP3.LUT R23, R23, 0x1f, RZ, 0xc0, !PT ;  /* 0x0000001f17177812 */ /* 0x000fe200078ec0ff */
[----:B------:R-:W-:Y:S01]  /*4630*/  @P0 IMAD.MOV.U32 R21, RZ, RZ, R26 ;  /* 0x000000ffff150224 */ /* 0x000fe200078e001a */
[----:B------:R-:W-:Y:S02]  /*4640*/  ISETP.EQ.AND P0, PT, R22, 0x8, PT ;  /* 0x000000081600780c */ /* 0x000fe40003f02270 */
[----:B------:R-:W-:Y:S01]  /*4650*/  @P3 MOV R21, R25 ;  /* 0x0000001900153202 */ /* 0x000fe20000000f00 */
[----:B------:R-:W-:Y:S01]  /*4660*/  @P4 IMAD.MOV.U32 R21, RZ, RZ, R24 ;  /* 0x000000ffff154224 */ /* 0x000fe200078e0018 */
[----:B------:R-:W-:Y:S01]  /*4670*/  SHF.L.W.U32.HI R0, R20, R23, R0 ;  /* 0x0000001714007219 */ /* 0x000fe20000010e00 */
[----:B------:R-:W-:-:S08]  /*4680*/  @P5 IMAD.MOV.U32 R21, RZ, RZ, R19 ;  /* 0x000000ffff155224 */ /* 0x000fd000078e0013 */
[----:B------:R-:W-:-:S04]  /*4690*/  @P0 MOV R21, R37 ;  /* 0x0000002500150202 */ /* 0x000fc80000000f00 */
[----:B------:R-:W-:-:S07]  /*46a0*/  SHF.L.W.U32.HI R20, R21, R23, R20 ;  /* 0x0000001715147219 */ /* 0x000fce0000010e14 */
.L_x_53:
[----:B------:R-:W-:Y:S05]  /*46b0*/  BSYNC.RECONVERGENT B3 ;  /* 0x0000000000037941 */ /* 0x000fea0003800200 */
.L_x_52:
        /* <DEDUP_REMOVED lines=9> */
[C---:B------:R-:W-:Y:S02]  /*4750*/  LOP3.LUT R38, R37.reuse, R7, RZ, 0x3c, !PT ;  /* 0x0000000725267212 */ /* 0x040fe400078e3cff */
[----:B------:R-:W0:Y:S01]  /*4760*/  I2F.F64.S64 R20, R20 ;  /* 0x0000001400147312 */ /* 0x000e220000301c00 */
[----:B------:R-:W-:Y:S02]  /*4770*/  LEA.HI R37, R37, R0, RZ, 0x1 ;  /* 0x0000000025257211 */ /* 0x000fe400078f08ff */
[----:B------:R-:W-:-:S03]  /*4780*/  ISETP.GE.AND P0, PT, R38, RZ, PT ;  /* 0x000000ff2600720c */ /* 0x000fc60003f06270 */
[----:B------:R-:W-:-:S05]  /*4790*/  IMAD.MOV R0, RZ, RZ, -R37 ;  /* 0x000000ffff007224 */ /* 0x000fca00078e0a25 */
[----:B------:R-:W-:Y:S01]  /*47a0*/  @!P1 MOV R37, R0 ;  /* 0x0000000000259202 */ /* 0x000fe20000000f00 */
[----:B0-----:R-:W-:-:S10]  /*47b0*/  DMUL R22, R20, UR4 ;  /* 0x0000000414167c28 */ /* 0x001fd40008000000 */
[----:B------:R-:W0:Y:S02]  /*47c0*/  F2F.F32.F64 R22, R22 ;  /* 0x0000001600167310 */ /* 0x000e240000301000 */
[----:B0-----:R-:W-:-:S07]  /*47d0*/  FSEL R0, -R22, R22, !P0 ;  /* 0x0000001616007208 */ /* 0x001fce0004000100 */
.L_x_49:
[----:B------:R-:W-:Y:S05]  /*47e0*/  BSYNC.RECONVERGENT B2 ;  /* 0x0000000000027941 */ /* 0x000fea0003800200 */
.L_x_48:
        /* <DEDUP_REMOVED lines=20> */
[----:B------:R-:W-:Y:S01]  /*4930*/  @!P0 IMAD.MOV.U32 R35, RZ, RZ, RZ ;  /* 0x000000ffff238224 */ /* 0x000fe200078e00ff */
[----:B------:R-:W-:Y:S06]  /*4940*/  @!P0 BRA `(.L_x_55) ;  /* 0x00000004006c8947 */ /* 0x000fec0003800000 */
[----:B------:R-:W0:Y:S01]  /*4950*/  LDCU.64 UR4, c[0x4][URZ] ;  /* 0x01000000ff0477ac */ /* 0x000e220008000a00 */
[----:B------:R-:W-:Y:S01]  /*4960*/  SHF.L.U32 R18, R7, 0x8, RZ ;  /* 0x0000000807127819 */ /* 0x000fe200000006ff */
[----:B------:R-:W-:Y:S01]  /*4970*/  HFMA2 R35, -RZ, RZ, 0, 0 ;  /* 0x00000000ff237431 */ /* 0x000fe200000001ff */
[----:B------:R-:W-:Y:S01]  /*4980*/  BSSY.RECONVERGENT B3, `(.L_x_56) ;  /* 0x000001c000037945 */ /* 0x000fe20003800200 */
[----:B------:R-:W-:Y:S01]  /*4990*/  CS2R R36, SRZ ;  /* 0x0000000000247805 */ /* 0x000fe2000001ff00 */
[----:B------:R-:W-:Y:S01]  /*49a0*/  IMAD.MOV.U32 R0, RZ, RZ, RZ ;  /* 0x000000ffff007224 */ /* 0x000fe200078e00ff */
[----:B------:R-:W-:Y:S01]  /*49b0*/  LOP3.LUT R39, R18, 0x80000000, RZ, 0xfc, !PT ;  /* 0x8000000012277812 */ /* 0x000fe200078efcff */
[----:B0-----:R-:W-:Y:S02]  /*49c0*/  IMAD.U32 R20, RZ, RZ, UR4 ;  /* 0x00000004ff147e24 */ /* 0x001fe4000f8e00ff */
[----:B------:R-:W-:-:S07]  /*49d0*/  IMAD.U32 R21, RZ, RZ, UR5 ;  /* 0x00000005ff157e24 */ /* 0x000fce000f8e00ff */
.L_x_57:
[----:B------:R-:W2:Y:S01]  /*49e0*/  LDG.E.CONSTANT R22, desc[UR6][R20.64] ;  /* 0x0000000614167981 */ /* 0x000ea2000c1e9900 */
[----:B------:R-:W-:Y:S01]  /*49f0*/  ISETP.EQ.AND P6, PT, R36, RZ, PT ;  /* 0x000000ff2400720c */ /* 0x000fe20003fc2270 */
[----:B------:R-:W-:Y:S01]  /*4a00*/  VIADD R0, R0, 0x1 ;  /* 0x0000000100007836 */ /* 0x000fe20000000000 */
[C---:B------:R-:W-:Y:S02]  /*4a10*/  ISETP.EQ.AND P5, PT, R36.reuse, 0x4, PT ;  /* 0x000000042400780c */ /* 0x040fe40003fa2270 */
[C---:B------:R-:W-:Y:S02]  /*4a20*/  ISETP.EQ.AND P4, PT, R36.reuse, 0x8, PT ;  /* 0x000000082400780c */ /* 0x040fe40003f82270 */
[C---:B------:R-:W-:Y:S02]  /*4a30*/  ISETP.EQ.AND P3, PT, R36.reuse, 0xc, PT ;  /* 0x0000000c2400780c */ /* 0x040fe40003f62270 */
[C---:B------:R-:W-:Y:S02]  /*4a40*/  ISETP.EQ.AND P2, PT, R36.reuse, 0x10, PT ;  /* 0x000000102400780c */ /* 0x040fe40003f42270 */
[C---:B------:R-:W-:Y:S01]  /*4a50*/  ISETP.EQ.AND P1, PT, R36.reuse, 0x14, PT ;  /* 0x000000142400780c */ /* 0x040fe20003f22270 */
[----:B------:R-:W-:-:S02]  /*4a60*/  VIADD R36, R36, 0x4 ;  /* 0x0000000424247836 */ /* 0x000fc40000000000 */
[----:B--2---:R-:W-:-:S03]  /*4a70*/  IMAD.WIDE.U32 R22, R22, R39, RZ ;  /* 0x0000002716167225 */ /* 0x004fc600078e00ff */
[----:B------:R-:W-:-:S04]  /*4a80*/  IADD3 R18, P0, PT, R22, R35, RZ ;  /* 0x0000002316127210 */ /* 0x000fc80007f1e0ff */
[----:B------:R-:W-:Y:S01]  /*4a90*/  IADD3.X R35, PT, PT, R23, R37, RZ, P0, !PT ;  /* 0x0000002517237210 */ /* 0x000fe200007fe4ff */
[--C-:B------:R-:W-:Y:S01]  /*4aa0*/  @P6 IMAD.MOV.U32 R16, RZ, RZ, R18.reuse ;  /* 0x000000ffff106224 */ /* 0x100fe200078e0012 */
[----:B------:R-:W-:Y:S01]  /*4ab0*/  ISETP.NE.AND P6, PT, R0, 0x6, PT ;  /* 0x000000060000780c */ /* 0x000fe20003fc5270 */
[--C-:B------:R-:W-:Y:S01]  /*4ac0*/  @P5 IMAD.MOV.U32 R27, RZ, RZ, R18.reuse ;  /* 0x000000ffff1b5224 */ /* 0x100fe200078e0012 */
[----:B------:R-:W-:Y:S01]  /*4ad0*/  IADD3 R20, P0, PT, R20, 0x4, RZ ;  /* 0x0000000414147810 */ /* 0x000fe20007f1e0ff */
[--C-:B------:R-:W-:Y:S01]  /*4ae0*/  @P3 IMAD.MOV.U32 R25, RZ, RZ, R18.reuse ;  /* 0x000000ffff193224 */ /* 0x100fe200078e0012 */
[-C--:B------:R-:W-:Y:S01]  /*4af0*/  @P4 MOV R26, R18.reuse ;  /* 0x00000012001a4202 */ /* 0x080fe20000000f00 */
[----:B------:R-:W-:Y:S01]  /*4b00*/  @P2 IMAD.MOV.U32 R24, RZ, RZ, R18 ;  /* 0x000000ffff182224 */ /* 0x000fe200078e0012 */
[----:B------:R-:W-:Y:S01]  /*4b10*/  @P1 MOV R19, R18 ;  /* 0x0000001200131202 */ /* 0x000fe20000000f00 */
[----:B------:R-:W-:-:S06]  /*4b20*/  IMAD.X R21, RZ, RZ, R21, P0 ;  /* 0x000000ffff157224 */ /* 0x000fcc00000e0615 */
[----:B------:R-:W-:Y:S05]  /*4b30*/  @P6 BRA `(.L_x_57) ;  /* 0xfffffffc00a86947 */ /* 0x000fea000383ffff */
[----:B------:R-:W-:Y:S05]  /*4b40*/  BSYNC.RECONVERGENT B3 ;  /* 0x0000000000037941 */ /* 0x000fea0003800200 */
.L_x_56:
        /* <DEDUP_REMOVED lines=30> */
[----:B------:R-:W-:Y:S02]  /*4d30*/  @P1 IMAD.MOV.U32 R16, RZ, RZ, R27 ;  /* 0x000000ffff101224 */ /* 0x000fe400078e001b */
[----:B------:R-:W-:Y:S01]  /*4d40*/  @P0 IMAD.MOV.U32 R16, RZ, RZ, R26 ;  /* 0x000000ffff100224 */ /* 0x000fe200078e001a */
[----:B------:R-:W-:Y:S02]  /*4d50*/  ISETP.EQ.AND P0, PT, R21, 0x8, PT ;  /* 0x000000081500780c */ /* 0x000fe40003f02270 */
[----:B------:R-:W-:Y:S01]  /*4d60*/  @P3 MOV R16, R25 ;  /* 0x0000001900103202 */ /* 0x000fe20000000f00 */
[----:B------:R-:W-:Y:S02]  /*4d70*/  @P4 IMAD.MOV.U32 R16, RZ, RZ, R24 ;  /* 0x000000ffff104224 */ /* 0x000fe400078e0018 */
[----:B------:R-:W-:Y:S01]  /*4d80*/  @P5 IMAD.MOV.U32 R16, RZ, RZ, R19 ;  /* 0x000000ffff105224 */ /* 0x000fe200078e0013 */
[----:B------:R-:W-:-:S04]  /*4d90*/  LOP3.LUT R19, R20, 0x1f, RZ, 0xc0, !PT ;  /* 0x0000001f14137812 */ /* 0x000fc800078ec0ff */
[----:B------:R-:W-:-:S03]  /*4da0*/  SHF.L.W.U32.HI R0, R18, R19, R0 ;  /* 0x0000001312007219 */ /* 0x000fc60000010e00 */
[----:B------:R-:W-:-:S04]  /*4db0*/  @P0 MOV R16, R35 ;  /* 0x0000002300100202 */ /* 0x000fc80000000f00 */
[----:B------:R-:W-:-:S07]  /*4dc0*/  SHF.L.W.U32.HI R18, R16, R19, R18 ;  /* 0x0000001310127219 */ /* 0x000fce0000010e12 */
.L_x_59:
[----:B------:R-:W-:Y:S05]  /*4dd0*/  BSYNC.RECONVERGENT B3 ;  /* 0x0000000000037941 */ /* 0x000fea0003800200 */
.L_x_58:
        /* <DEDUP_REMOVED lines=18> */
.L_x_55:
[----:B------:R-:W-:Y:S05]  /*4f00*/  BSYNC.RECONVERGENT B2 ;  /* 0x0000000000027941 */ /* 0x000fea0003800200 */
.L_x_54:
        /* <DEDUP_REMOVED lines=14> */
[----:B------:R-:W-:Y:S02]  /*4ff0*/  LOP3.LUT R0, R35, 0x1, RZ, 0xc0, !PT ;  /* 0x0000000123007812 */ /* 0x000fe400078ec0ff */
[----:B------:R-:W-:Y:S02]  /*5000*/  SHF.L.U32 R19, R19, 0x17, RZ ;  /* 0x0000001713137819 */ /* 0x000fe400000006ff */
[----:B------:R-:W-:Y:S01]  /*5010*/  ISETP.NE.U32.AND P0, PT, R0, 0x1, PT ;  /* 0x000000010000780c */ /* 0x000fe20003f05070 */
[----:B------:R-:W0:Y:S03]  /*5020*/  MUFU.EX2 R18, R18 ;  /* 0x0000001200127308 */ /* 0x000e260000000800 */
[----:B------:R-:W-:Y:S02]  /*5030*/  FSEL R33, R33, 0.0083327032625675201416, !P0 ;  /* 0x3c0885e421217808 */ /* 0x000fe40004000000 */
[----:B------:R-:W-:-:S02]  /*5040*/  FSEL R17, R17, -0.00019574658654164522886, !P0 ;  /* 0xb94d415311117808 */ /* 0x000fc40004000000 */
        /* <DEDUP_REMOVED lines=25> */
[----:B------:R-:W-:Y:S01]  /*51e0*/  VIADD R16, R0, 0xf3000000 ;  /* 0xf300000000107836 */ /* 0x000fe20000000000 */
[----:B------:R0:W1:Y:S04]  /*51f0*/  MUFU.RSQ R17, R0 ;  /* 0x0000000000117308 */ /* 0x0000680000001400 */
[----:B------:R-:W-:-:S13]  /*5200*/  ISETP.GT.U32.AND P0, PT, R16, 0x727fffff, PT ;  /* 0x727fffff1000780c */ /* 0x000fda0003f04070 */
[----:B01----:R-:W-:Y:S05]  /*5210*/  @!P0 BRA `(.L_x_61) ;  /* 0x0000000000108947 */ /* 0x003fea0003800000 */
[----:B------:R-:W-:-:S07]  /*5220*/  MOV R16, 0x5240 ;  /* 0x0000524000107802 */ /* 0x000fce0000000f00 */
[----:B------:R-:W-:Y:S05]  /*5230*/  CALL.REL.NOINC `($__internal_0_$__cuda_sm20_sqrt_rn_f32_slowpath) ;  /* 0x0000000800fc7944 */ /* 0x000fea0003c00000 */
[----:B------:R-:W-:Y:S01]  /*5240*/  MOV R23, R0 ;  /* 0x0000000000177202 */ /* 0x000fe20000000f00 */
[----:B------:R-:W-:Y:S06]  /*5250*/  BRA `(.L_x_62) ;  /* 0x0000000000107947 */ /* 0x000fec0003800000 */
.L_x_61:
[----:B------:R-:W-:Y:S01]  /*5260*/  FMUL.FTZ R23, R0, R17 ;  /* 0x0000001100177220 */ /* 0x000fe20000410000 */
[----:B------:R-:W-:-:S03]  /*5270*/  FMUL.FTZ R16, R17, 0.5 ;  /* 0x3f00000011107820 */ /* 0x000fc60000410000 */
[----:B------:R-:W-:-:S04]  /*5280*/  FFMA R0, -R23, R23, R0 ;  /* 0x0000001717007223 */ /* 0x000fc80000000100 */
[----:B------:R-:W-:-:S07]  /*5290*/  FFMA R23, R0, R16, R23 ;  /* 0x0000001000177223 */ /* 0x000fce0000000017 */
.L_x_62:
[----:B------:R-:W-:Y:S05]  /*52a0*/  BSYNC.RECONVERGENT B2 ;  /* 0x0000000000027941 */ /* 0x000fea0003800200 */
.L_x_60:
        /* <DEDUP_REMOVED lines=16> */
.L_x_64:
[----:B------:R-:W-:Y:S01]  /*53b0*/  FMUL.FTZ R0, R17, R16 ;  /* 0x0000001011007220 */ /* 0x000fe20000410000 */
[----:B------:R-:W-:-:S03]  /*53c0*/  FMUL.FTZ R16, R16, 0.5 ;  /* 0x3f00000010107820 */ /* 0x000fc60000410000 */
[----:B------:R-:W-:-:S04]  /*53d0*/  FFMA R15, -R0, R0, R17 ;  /* 0x00000000000f7223 */ /* 0x000fc80000000111 */
[----:B------:R-:W-:-:S07]  /*53e0*/  FFMA R0, R15, R16, R0 ;  /* 0x000000100f007223 */ /* 0x000fce0000000000 */
.L_x_65:
[----:B------:R-:W-:Y:S05]  /*53f0*/  BSYNC.RECONVERGENT B2 ;  /* 0x0000000000027941 */ /* 0x000fea0003800200 */
.L_x_63:
        /* <DEDUP_REMOVED lines=15> */
.L_x_67:
[----:B------:R-:W-:Y:S01]  /*54f0*/  FMUL.FTZ R15, R0, R17 ;  /* 0x00000011000f7220 */ /* 0x000fe20000410000 */
[----:B------:R-:W-:-:S03]  /*5500*/  FMUL.FTZ R16, R17, 0.5 ;  /* 0x3f00000011107820 */ /* 0x000fc60000410000 */
[----:B------:R-:W-:-:S04]  /*5510*/  FFMA R0, -R15, R15, R0 ;  /* 0x0000000f0f007223 */ /* 0x000fc80000000100 */
[----:B------:R-:W-:-:S07]  /*5520*/  FFMA R15, R0, R16, R15 ;  /* 0x00000010000f7223 */ /* 0x000fce000000000f */
.L_x_68:
[----:B------:R-:W-:Y:S05]  /*5530*/  BSYNC.RECONVERGENT B2 ;  /* 0x0000000000027941 */ /* 0x000fea0003800200 */
.L_x_66:
[----:B------:R-:W-:-:S04]  /*5540*/  FSETP.GT.AND P0, PT, R15, 130, PT ;  /* 0x430200000f00780b */ /* 0x000fc80003f04000 */
[----:B------:R-:W-:-:S13]  /*5550*/  FSETP.LT.OR P0, PT, R15, 60, P0 ;  /* 0x427000000f00780b */ /* 0x000fda0000701400 */
[----:B------:R-:W-:Y:S05]  /*5560*/  @P0 EXIT ;  /* 0x000000000000094d */ /* 0x000fea0003800000 */
[----:B------:R-:W-:Y:S01]  /*5570*/  VIADD R0, R19, 0xf3000000 ;  /* 0xf300000013007836 */ /* 0x000fe20000000000 */
[----:B------:R0:W1:Y:S01]  /*5580*/  MUFU.RSQ R16, R19 ;  /* 0x0000001300107308 */ /* 0x0000620000001400 */
[----:B------:R-:W-:Y:S03]  /*5590*/  BSSY.RECONVERGENT B2, `(.L_x_69) ;  /* 0x000000b000027945 */ /* 0x000fe60003800200 */
[----:B------:R-:W-:-:S13]  /*55a0*/  ISETP.GT.U32.AND P0, PT, R0, 0x727fffff, PT ;  /* 0x727fffff0000780c */ /* 0x000fda0003f04070 */
[----:B01----:R-:W-:Y:S05]  /*55b0*/  @!P0 BRA `(.L_x_70) ;  /* 0x0000000000108947 */ /* 0x003fea0003800000 */
[----:B------:R-:W-:Y:S02]  /*55c0*/  MOV R0, R19 ;  /* 0x0000001300007202 */ /* 0x000fe40000000f00 */
[----:B------:R-:W-:-:S07]  /*55d0*/  MOV R16, 0x55f0 ;  /* 0x000055f000107802 */ /* 0x000fce0000000f00 */
[----:B------:R-:W-:Y:S05]  /*55e0*/  CALL.REL.NOINC `($__internal_0_$__cuda_sm20_sqrt_rn_f32_slowpath) ;  /* 0x0000000800107944 */ /* 0x000fea0003c00000 */
[----:B------:R-:W-:Y:S05]  /*55f0*/  BRA `(.L_x_71) ;  /* 0x0000000000107947 */ /* 0x000fea0003800000 */
.L_x_70:
[----:B------:R-:W-:Y:S01]  /*5600*/  FMUL.FTZ R0, R19, R16 ;  /* 0x0000001013007220 */ /* 0x000fe20000410000 */
[----:B------:R-:W-:-:S03]  /*5610*/  FMUL.FTZ R16, R16, 0.5 ;  /* 0x3f00000010107820 */ /* 0x000fc60000410000 */
[----:B------:R-:W-:-:S04]  /*5620*/  FFMA R17, -R0, R0, R19 ;  /* 0x0000000000117223 */ /* 0x000fc80000000113 */
[----:B------:R-:W-:-:S07]  /*5630*/  FFMA R0, R17, R16, R0 ;  /* 0x0000001011007223 */ /* 0x000fce0000000000 */
.L_x_71:
[----:B------:R-:W-:Y:S05]  /*5640*/  BSYNC.RECONVERGENT B2 ;  /* 0x0000000000027941 */ /* 0x000fea0003800200 */
.L_x_69:
[----:B------:R-:W2:Y:S01]  /*5650*/  LDG.E.64 R18, desc[UR6][R2.64] ;  /* 0x0000000602127981 */ /* 0x000ea2000c1e1b00 */
[----:B------:R-:W0:Y:S01]  /*5660*/  LDC.64 R16, c[0x0][0x380] ;  /* 0x0000e000ff107b82 */ /* 0x000e220000000a00 */
[----:B------:R-:W-:Y:S02]  /*5670*/  IMAD.MOV.U32 R31, RZ, RZ, 0x1 ;  /* 0x00000001ff1f7424 */ /* 0x000fe400078e00ff */
[----:B--2---:R-:W-:-:S05]  /*5680*/  IMAD.WIDE R18, R4, 0x4, R18 ;  /* 0x0000000404127825 */ /* 0x004fca00078e0212 */
[----:B------:R1:W-:Y:S04]  /*5690*/  STG.E desc[UR6][R18.64], R31 ;  /* 0x0000001f12007986 */ /* 0x0003e8000c101906 */
        /* <DEDUP_REMOVED lines=10> */
[----:B------:R-:W1:Y:S01]  /*5740*/  LDG.E R24, desc[UR6][R24.64] ;  /* 0x0000000618187981 */ /* 0x000e62000c1e1900 */
[----:B---3--:R-:W-:Y:S01]  /*5750*/  IMAD.WIDE R26, R4, 0x4, R26 ;  /* 0x00000004041a7825 */ /* 0x008fe200078e021a */
[----:B-1----:R-:W-:-:S05]  /*5760*/  I2FP.F32.S32 R31, R24 ;  /* 0x00000018001f7245 */ /* 0x002fca0000201400 */
[----:B------:R1:W-:Y:S04]  /*5770*/  STG.E desc[UR6][R26.64], R31 ;  /* 0x0000001f1a007986 */ /* 0x0003e8000c101906 */
[----:B------:R-:W2:Y:S04]  /*5780*/  LDG.E.64 R18, desc[UR6][R16.64+0x98] ;  /* 0x0000980610127981 */ /* 0x000ea8000c1e1b00 */
[----:B------:R-:W3:Y:S01]  /*5790*/  LDG.E.64 R20, desc[UR6][R2.64+0x88] ;  /* 0x0000880602147981 */ /* 0x000ee2000c1e1b00 */
[----:B--2---:R-:W-:-:S06]  /*57a0*/  IMAD.WIDE R18, R14, 0x4, R18 ;  /* 0x000000040e127825 */ /* 0x004fcc00078e0212 */
[----:B------:R-:W2:Y:S01]  /*57b0*/  LDG.E R19, desc[UR6][R18.64] ;  /* 0x0000000612137981 */ /* 0x000ea2000c1e1900 */
[----:B---3--:R-:W-:-:S05]  /*57c0*/  IMAD.WIDE R20, R4, 0x4, R20 ;  /* 0x0000000404147825 */ /* 0x008fca00078e0214 */
[----:B--2---:R1:W-:Y:S04]  /*57d0*/  STG.E desc[UR6][R20.64], R19 ;  /* 0x0000001314007986 */ /* 0x0043e8000c101906 */
[----:B0-----:R-:W2:Y:S04]  /*57e0*/  LDG.E.64 R22, desc[UR6][R16.64+0x98] ;  /* 0x0000980610167981 */ /* 0x001ea8000c1e1b00 */
[----:B------:R-:W3:Y:S01]  /*57f0*/  LDG.E.64 R24, desc[UR6][R2.64+0x90] ;  /* 0x0000900602187981 */ /* 0x000ee2000c1e1b00 */
[----:B--2---:R-:W-:-:S06]  /*5800*/  IMAD.WIDE R22, R13, 0x4, R22 ;  /* 0x000000040d167825 */ /* 0x004fcc00078e0216 */
[----:B------:R-:W2:Y:S01]  /*5810*/  LDG.E R23, desc[UR6][R22.64] ;  /* 0x0000000616177981 */ /* 0x000ea2000c1e1900 */
[----:B---3--:R-:W-:-:S05]  /*5820*/  IMAD.WIDE R24, R4, 0x4, R24 ;  /* 0x0000000404187825 */ /* 0x008fca00078e0218 */
[----:B--2---:R1:W-:Y:S02]  /*5830*/  STG.E desc[UR6][R24.64], R23 ;  /* 0x0000001718007986 */ /* 0x0043e4000c101906 */
.L_x_35:
[----:B------:R-:W-:Y:S05]  /*5840*/  BSYNC.RECONVERGENT B1 ;  /* 0x0000000000017941 */ /* 0x000fea0003800200 */
.L_x_0:
[----:B------:R-:W-:Y:S05]  /*5850*/  WARPSYNC.ALL ;  /* 0x0000000000007948 */ /* 0x000fea0003800000 */
[----:B------:R-:W3:Y:S02]  /*5860*/  LDG.E.64 R16, desc[UR6][R2.64] ;  /* 0x0000000602107981 */ /* 0x000ee4000c1e1b00 */
[----:B---3--:R-:W-:-:S06]  /*5870*/  IMAD.WIDE R16, R4, 0x4, R16 ;  /* 0x0000000404107825 */ /* 0x008fcc00078e0210 */
[----:B------:R-:W3:Y:S02]  /*5880*/  LDG.E R16, desc[UR6][R16.64] ;  /* 0x0000000610107981 */ /* 0x000ee4000c1e1900 */
[----:B---3--:R-:W-:-:S13]  /*5890*/  ISETP.NE.AND P0, PT, R16, -0x1, PT ;  /* 0xffffffff1000780c */ /* 0x008fda0003f05270 */
[----:B------:R-:W-:Y:S05]  /*58a0*/  @!P0 EXIT ;  /* 0x000000000000894d */ /* 0x000fea0003800000 */
[----:B------:R-:W3:Y:S02]  /*58b0*/  LDG.E.64 R16, desc[UR6][R2.64+0x18] ;  /* 0x0000180602107981 */ /* 0x000ee4000c1e1b00 */
[----:B---3--:R-:W-:-:S05]  /*58c0*/  IMAD.WIDE R16, R4, 0x4, R16 ;  /* 0x0000000404107825 */ /* 0x008fca00078e0210 */
[----:B------:R0:W-:Y:S04]  /*58d0*/  STG.E desc[UR6][R16.64], R10 ;  /* 0x0000000a10007986 */ /* 0x0001e8000c101906 */
[----:B-12---:R-:W2:Y:S02]  /*58e0*/  LDG.E.64 R18, desc[UR6][R2.64+0x20] ;  /* 0x0000200602127981 */ /* 0x006ea4000c1e1b00 */
[----:B--2---:R-:W-:-:S05]  /*58f0*/  IMAD.WIDE R18, R4, 0x4, R18 ;  /* 0x0000000404127825 */ /* 0x004fca00078e0212 */
[----:B-----5:R1:W-:Y:S04]  /*5900*/  STG.E desc[UR6][R18.64], R5 ;  /* 0x0000000512007986 */ /* 0x0203e8000c101906 */
[----:B------:R-:W2:Y:S02]  /*5910*/  LDG.E.64 R20, desc[UR6][R2.64+0x28] ;  /* 0x0000280602147981 */ /* 0x000ea4000c1e1b00 */
[----:B--2---:R-:W-:-:S05]  /*5920*/  IMAD.WIDE R20, R4, 0x4, R20 ;  /* 0x0000000404147825 */ /* 0x004fca00078e0214 */
[----:B------:R2:W-:Y:S04]  /*5930*/  STG.E desc[UR6][R20.64], R12 ;  /* 0x0000000c14007986 */ /* 0x0005e8000c101906 */
[----:B------:R-:W3:Y:S02]  /*5940*/  LDG.E.64 R22, desc[UR6][R2.64+0x30] ;  /* 0x0000300602167981 */ /* 0x000ee4000c1e1b00 */
[----:B---3--:R-:W-:-:S05]  /*5950*/  IMAD.WIDE R22, R4, 0x4, R22 ;  /* 0x0000000404167825 */ /* 0x008fca00078e0216 */
[----:B------:R3:W-:Y:S04]  /*5960*/  STG.E desc[UR6][R22.64], R8 ;  /* 0x0000000816007986 */ /* 0x0007e8000c101906 */
[----:B------:R-:W4:Y:S02]  /*5970*/  LDG.E.64 R24, desc[UR6][R2.64+0x38] ;  /* 0x0000380602187981 */ /* 0x000f24000c1e1b00 */
[----:B----4-:R-:W-:-:S05]  /*5980*/  IMAD.WIDE R24, R4, 0x4, R24 ;  /* 0x0000000404187825 */ /* 0x010fca00078e0218 */
[----:B------:R4:W-:Y:S04]  /*5990*/  STG.E desc[UR6][R24.64], R11 ;  /* 0x0000000b18007986 */ /* 0x0009e8000c101906 */
[----:B0-----:R-:W2:Y:S02]  /*59a0*/  LDG.E.64 R16, desc[UR6][R2.64+0x40] ;  /* 0x0000400602107981 */ /* 0x001ea4000c1e1b00 */
[----:B--2---:R-:W-:-:S05]  /*59b0*/  IMAD.WIDE R16, R4, 0x4, R16 ;  /* 0x0000000404107825 */ /* 0x004fca00078e0210 */
[----:B------:R0:W-:Y:S04]  /*59c0*/  STG.E desc[UR6][R16.64], R6 ;  /* 0x0000000610007986 */ /* 0x0001e8000c101906 */
[----:B-1----:R-:W2:Y:S02]  /*59d0*/  LDG.E.64 R18, desc[UR6][R2.64+0x48] ;  /* 0x0000480602127981 */ /* 0x002ea4000c1e1b00 */
[----:B--2---:R-:W-:-:S05]  /*59e0*/  IMAD.WIDE R18, R4, 0x4, R18 ;  /* 0x0000000404127825 */ /* 0x004fca00078e0212 */
[----:B------:R0:W-:Y:S04]  /*59f0*/  STG.E desc[UR6][R18.64], R7 ;  /* 0x0000000712007986 */ /* 0x0001e8000c101906 */
[----:B------:R-:W2:Y:S02]  /*5a00*/  LDG.E.64 R20, desc[UR6][R2.64+0x50] ;  /* 0x0000500602147981 */ /* 0x000ea4000c1e1b00 */
[----:B--2---:R-:W-:-:S05]  /*5a10*/  IMAD.WIDE R20, R4, 0x4, R20 ;  /* 0x0000000404147825 */ /* 0x004fca00078e0214 */
[----:B------:R0:W-:Y:S04]  /*5a20*/  STG.E desc[UR6][R20.64], R9 ;  /* 0x0000000914007986 */ /* 0x0001e8000c101906 */
[----:B---3--:R-:W2:Y:S01]  /*5a30*/  LDG.E.64 R22, desc[UR6][R2.64+0x58] ;  /* 0x0000580602167981 */ /* 0x008ea2000c1e1b00 */
[----:B----4-:R-:W-:Y:S01]  /*5a40*/  FADD R25, -R7, R12 ;  /* 0x0000000c07197221 */ /* 0x010fe20000000100 */
[----:B--2---:R-:W-:-:S05]  /*5a50*/  IMAD.WIDE R22, R4, 0x4, R22 ;  /* 0x0000000404167825 */ /* 0x004fca00078e0216 */
[----:B------:R0:W-:Y:S04]  /*5a60*/  STG.E desc[UR6][R22.64], R0 ;  /* 0x0000000016007986 */ /* 0x0001e8000c101906 */
[----:B------:R-:W2:Y:S01]  /*5a70*/  LDG.E.64 R10, desc[UR6][R2.64+0x60] ;  /* 0x00006006020a7981 */ /* 0x000ea2000c1e1b00 */
[----:B------:R-:W1:Y:S01]  /*5a80*/  F2F.F64.F32 R12, R25 ;  /* 0x00000019000c7310 */ /* 0x000e620000201800 */
[----:B------:R-:W-:Y:S01]  /*5a90*/  UMOV UR4, 0x54442d18 ;  /* 0x54442d1800047882 */ /* 0x000fe20000000000 */
[----:B------:R-:W-:Y:S01]  /*5aa0*/  UMOV UR5, 0x400921fb ;  /* 0x400921fb00057882 */ /* 0x000fe20000000000 */
[----:B------:R-:W-:Y:S01]  /*5ab0*/  BSSY.RECONVERGENT B1, `(.L_x_72) ;  /* 0x000000e000017945 */ /* 0x000fe20003800200 */
[----:B-1----:R-:W-:Y:S01]  /*5ac0*/  DSETP.GT.AND P0, PT, R12, UR4, PT ;  /* 0x000000040c007e2a */ /* 0x002fe2000bf04000 */
[----:B--2---:R-:W-:-:S05]  /*5ad0*/  IMAD.WIDE R10, R4, 0x4, R10 ;  /* 0x00000004040a7825 */ /* 0x004fca00078e020a */
[----:B------:R0:W-:Y:S08]  /*5ae0*/  STG.E desc[UR6][R10.64], R15 ;  /* 0x0000000f0a007986 */ /* 0x0001f0000c101906 */
[----:B------:R-:W-:Y:S05]  /*5af0*/  @!P0 BRA `(.L_x_73) ;  /* 0x0000000000248947 */ /* 0x000fea0003800000 */
[----:B------:R-:W-:Y:S01]  /*5b00*/  BSSY.RECONVERGENT B2, `(.L_x_73) ;  /* 0x0000008000027945 */ /* 0x000fe20003800200 */
[----:B------:R-:W-:Y:S01]  /*5b10*/  MOV R8, 0x54442d18 ;  /* 0x54442d1800087802 */ /* 0x000fe20000000f00 */
[----:B0-----:R-:W-:-:S07]  /*5b20*/  IMAD.MOV.U32 R9, RZ, RZ, 0x401921fb ;  /* 0x401921fbff097424 */ /* 0x001fce00078e00ff */
.L_x_74:
[----:B------:R-:W-:-:S06]  /*5b30*/  DADD R2, R12, -R8 ;  /* 0x000000000c027229 */ /* 0x000fcc0000000808 */
[----:B------:R-:W0:Y:S08]  /*5b40*/  F2F.F32.F64 R25, R2 ;  /* 0x0000000200197310 */ /* 0x000e300000301000 */
[----:B0-----:R-:W0:Y:S02]  /*5b50*/  F2F.F64.F32 R12, R25 ;  /* 0x00000019000c7310 */ /* 0x001e240000201800 */
[----:B0-----:R-:W-:-:S14]  /*5b60*/  DSETP.GT.AND P0, PT, R12, UR4, PT ;  /* 0x000000040c007e2a */ /* 0x001fdc000bf04000 */
[----:B------:R-:W-:Y:S05]  /*5b70*/  @P0 BRA `(.L_x_74) ;  /* 0xfffffffc00ec0947 */ /* 0x000fea000383ffff */
[----:B------:R-:W-:Y:S05]  /*5b80*/  BSYNC.RECONVERGENT B2 ;  /* 0x0000000000027941 */ /* 0x000fea0003800200 */
.L_x_73:
[----:B------:R-:W-:Y:S05]  /*5b90*/  BSYNC.RECONVERGENT B1 ;  /* 0x0000000000017941 */ /* 0x000fea0003800200 */
.L_x_72:
[----:B------:R-:W1:Y:S01]  /*5ba0*/  F2F.F64.F32 R2, R25 ;  /* 0x0000001900027310 */ /* 0x000e620000201800 */
[----:B------:R-:W-:Y:S01]  /*5bb0*/  UMOV UR4, 0x54442d18 ;  /* 0x54442d1800047882 */ /* 0x000fe20000000000 */
[----:B------:R-:W-:Y:S01]  /*5bc0*/  UMOV UR5, 0x400921fb ;  /* 0x400921fb00057882 */ /* 0x000fe20000000000 */
[----:B------:R-:W-:Y:S01]  /*5bd0*/  BSSY.RECONVERGENT B1, `(.L_x_75) ;  /* 0x000000c000017945 */ /* 0x000fe20003800200 */
[----:B-1----:R-:W-:-:S14]  /*5be0*/  DSETP.GEU.AND P0, PT, R2, -UR4, PT ;  /* 0x8000000402007e2a */ /* 0x002fdc000bf0e000 */
[----:B------:R-:W-:Y:S05]  /*5bf0*/  @P0 BRA `(.L_x_76) ;  /* 0x0000000000240947 */ /* 0x000fea0003800000 */
[----:B------:R-:W-:Y:S01]  /*5c00*/  BSSY.RECONVERGENT B2, `(.L_x_76) ;  /* 0x0000008000027945 */ /* 0x000fe20003800200 */
[----:B0-----:R-:W-:Y:S01]  /*5c10*/  MOV R10, 0x54442d18 ;  /* 0x54442d18000a7802 */ /* 0x001fe20000000f00 */
[----:B------:R-:W-:-:S07]  /*5c20*/  IMAD.MOV.U32 R11, RZ, RZ, 0x401921fb ;  /* 0x401921fbff0b7424 */ /* 0x000fce00078e00ff */
.L_x_77:
[----:B------:R-:W-:-:S06]  /*5c30*/  DADD R8, R2, R10 ;  /* 0x0000000002087229 */ /* 0x000fcc000000000a */
[----:B------:R-:W0:Y:S08]  /*5c40*/  F2F.F32.F64 R25, R8 ;  /* 0x0000000800197310 */ /* 0x000e300000301000 */
[----:B0-----:R-:W0:Y:S02]  /*5c50*/  F2F.F64.F32 R2, R25 ;  /* 0x0000001900027310 */ /* 0x001e240000201800 */
[----:B0-----:R-:W-:-:S14]  /*5c60*/  DSETP.GEU.AND P0, PT, R2, -UR4, PT ;  /* 0x8000000402007e2a */ /* 0x001fdc000bf0e000 */
[----:B------:R-:W-:Y:S05]  /*5c70*/  @!P0 BRA `(.L_x_77) ;  /* 0xfffffffc00ec8947 */ /* 0x000fea000383ffff */
[----:B------:R-:W-:Y:S05]  /*5c80*/  BSYNC.RECONVERGENT B2 ;  /* 0x0000000000027941 */ /* 0x000fea0003800200 */
.L_x_76:
[----:B------:R-:W-:Y:S05]  /*5c90*/  BSYNC.RECONVERGENT B1 ;  /* 0x0000000000017941 */ /* 0x000fea0003800200 */
.L_x_75:
[----:B------:R-:W-:Y:S01]  /*5ca0*/  FADD R5, -R6, R5 ;  /* 0x0000000506057221 */ /* 0x000fe20000000100 */
[----:B0-----:R-:W-:Y:S01]  /*5cb0*/  FMUL R0, R25, R25 ;  /* 0x0000001919007220 */ /* 0x001fe20000400000 */
[----:B------:R-:W-:Y:S03]  /*5cc0*/  BSSY.RECONVERGENT B1, `(.L_x_78) ;  /* 0x000000e000017945 */ /* 0x000fe60003800200 */
        /* <DEDUP_REMOVED lines=9> */
.L_x_79:
[----:B------:R-:W-:Y:S01]  /*5d60*/  FMUL.FTZ R5, R0, R3 ;  /* 0x0000000300057220 */ /* 0x000fe20000410000 */
[----:B------:R-:W-:-:S03]  /*5d70*/  FMUL.FTZ R2, R3, 0.5 ;  /* 0x3f00000003027820 */ /* 0x000fc60000410000 */
[----:B------:R-:W-:-:S04]  /*5d80*/  FFMA R0, -R5, R5, R0 ;  /* 0x0000000505007223 */ /* 0x000fc80000000100 */
[----:B------:R-:W-:-:S07]  /*5d90*/  FFMA R5, R0, R2, R5 ;  /* 0x0000000200057223 */ /* 0x000fce0000000005 */
.L_x_80:
[----:B------:R-:W-:Y:S05]  /*5da0*/  BSYNC.RECONVERGENT B1 ;  /* 0x0000000000017941 */ /* 0x000fea0003800200 */
.L_x_78:
[----:B------:R-:W0:Y:S02]  /*5db0*/  LDC.64 R8, c[0x0][0x390] ;  /* 0x0000e400ff087b82 */ /* 0x000e240000000a00 */
[----:B0-----:R-:W2:Y:S02]  /*5dc0*/  LDG.E.64 R2, desc[UR6][R8.64+0x70] ;  /* 0x0000700608027981 */ /* 0x001ea4000c1e1b00 */
[----:B--2---:R-:W-:-:S05]  /*5dd0*/  IMAD.WIDE R2, R4, 0x4, R2 ;  /* 0x0000000404027825 */ /* 0x004fca00078e0202 */
[----:B------:R-:W-:Y:S04]  /*5de0*/  STG.E desc[UR6][R2.64], R5 ;  /* 0x0000000502007986 */ /* 0x000fe8000c101906 */
[----:B------:R-:W2:Y:S02]  /*5df0*/  LDG.E.64 R6, desc[UR6][R8.64+0x68] ;  /* 0x0000680608067981 */ /* 0x000ea4000c1e1b00 */
[----:B--2---:R-:W-:-:S05]  /*5e00*/  IMAD.WIDE R6, R4, 0x4, R6 ;  /* 0x0000000404067825 */ /* 0x004fca00078e0206 */
[----:B------:R-:W-:Y:S01]  /*5e10*/  STG.E desc[UR6][R6.64], R25 ;  /* 0x0000001906007986 */ /* 0x000fe2000c101906 */
[----:B------:R-:W-:Y:S05]  /*5e20*/  EXIT ;  /* 0x000000000000794d */ /* 0x000fea0003800000 */
        .weak           $__internal_0_$__cuda_sm20_sqrt_rn_f32_slowpath
        .type           $__internal_0_$__cuda_sm20_sqrt_rn_f32_slowpath,@function
        .size           $__internal_0_$__cuda_sm20_sqrt_rn_f32_slowpath,(.L_x_100 - $__internal_0_$__cuda_sm20_sqrt_rn_f32_slowpath)
$__internal_0_$__cuda_sm20_sqrt_rn_f32_slowpath:
[----:B------:R-:W-:-:S13]  /*5e30*/  LOP3.LUT P0, RZ, R0, 0x7fffffff, RZ, 0xc0, !PT ;  /* 0x7fffffff00ff7812 */ /* 0x000fda000780c0ff */
[----:B------:R-:W-:Y:S01]  /*5e40*/  @!P0 MOV R21, R0 ;  /* 0x0000000000158202 */ /* 0x000fe20000000f00 */
[----:B------:R-:W-:Y:S06]  /*5e50*/  @!P0 BRA `(.L_x_81) ;  /* 0x0000000000408947 */ /* 0x000fec0003800000 */
[----:B------:R-:W-:-:S13]  /*5e60*/  FSETP.GEU.FTZ.AND P0, PT, R0, RZ, PT ;  /* 0x000000ff0000720b */ /* 0x000fda0003f1e000 */
[----:B------:R-:W-:Y:S01]  /*5e70*/  @!P0 IMAD.MOV.U32 R21, RZ, RZ, 0x7fffffff ;  /* 0x7fffffffff158424 */ /* 0x000fe200078e00ff */
[----:B------:R-:W-:Y:S06]  /*5e80*/  @!P0 BRA `(.L_x_81) ;  /* 0x0000000000348947 */ /* 0x000fec0003800000 */
[----:B------:R-:W-:-:S13]  /*5e90*/  FSETP.GTU.FTZ.AND P0, PT, |R0|, +INF , PT ;  /* 0x7f8000000000780b */ /* 0x000fda0003f1c200 */
[----:B------:R-:W-:Y:S01]  /*5ea0*/  @P0 FADD.FTZ R21, R0, 1 ;  /* 0x3f80000000150421 */ /* 0x000fe20000010000 */
[----:B------:R-:W-:Y:S06]  /*5eb0*/  @P0 BRA `(.L_x_81) ;  /* 0x0000000000280947 */ /* 0x000fec0003800000 */
[----:B------:R-:W-:-:S13]  /*5ec0*/  FSETP.NEU.FTZ.AND P0, PT, |R0|, +INF , PT ;  /* 0x7f8000000000780b */ /* 0x000fda0003f1d200 */
[----:B------:R-:W-:-:S04]  /*5ed0*/  @P0 FFMA R22, R0, 1.84467440737095516160e+19, RZ ;  /* 0x5f80000000160823 */ /* 0x000fc800000000ff */
[----:B------:R-:W0:Y:S02]  /*5ee0*/  @P0 MUFU.RSQ R27, R22 ;  /* 0x00000016001b0308 */ /* 0x000e240000001400 */
[----:B0-----:R-:W-:Y:S01]  /*5ef0*/  @P0 FMUL.FTZ R17, R22, R27 ;  /* 0x0000001b16110220 */ /* 0x001fe20000410000 */
[----:B------:R-:W-:-:S03]  /*5f00*/  @P0 FMUL.FTZ R20, R27, 0.5 ;  /* 0x3f0000001b140820 */ /* 0x000fc60000410000 */
[----:B------:R-:W-:-:S04]  /*5f10*/  @P0 FADD.FTZ R21, -R17, -RZ ;  /* 0x800000ff11150221 */ /* 0x000fc80000010100 */
[----:B------:R-:W-:Y:S01]  /*5f20*/  @P0 FFMA R24, R17, R21, R22 ;  /* 0x0000001511180223 */ /* 0x000fe20000000016 */
[----:B------:R-:W-:-:S03]  /*5f30*/  @!P0 MOV R21, R0 ;  /* 0x0000000000158202 */ /* 0x000fc60000000f00 */
[----:B------:R-:W-:-:S04]  /*5f40*/  @P0 FFMA R20, R24, R20, R17 ;  /* 0x0000001418140223 */ /* 0x000fc80000000011 */
[----:B------:R-:W-:-:S07]  /*5f50*/  @P0 FMUL.FTZ R21, R20, 2.3283064365386962891e-10 ;  /* 0x2f80000014150820 */ /* 0x000fce0000410000 */
.L_x_81:
[----:B------:R-:W-:Y:S02]  /*5f60*/  HFMA2 R17, -RZ, RZ, 0, 0 ;  /* 0x00000000ff117431 */ /* 0x000fe400000001ff */
[----:B------:R-:W-:Y:S02]  /*5f70*/  IMAD.MOV.U32 R0, RZ, RZ, R21 ;  /* 0x000000ffff007224 */ /* 0x000fe400078e0015 */
[----:B------:R-:W-:Y:S05]  /*5f80*/  RET.REL.NODEC R16 `(_Z18knl_eventSelectionP6EventsP14EventsInternalP9EventsOut) ;  /* 0xffffffa0101c7950 */ /* 0x000fea0003c3ffff */
.L_x_82:
[----:B------:R-:W-:-:S00]  /*5f90*/  BRA `(.L_x_82) ;  /* 0xfffffffc00fc7947 */ /* 0x000fc0000383ffff */
[----:B------:R-:W-:-:S00]  /*5fa0*/  NOP ;  /* 0x0000000000007918 */ /* 0x000fc00000000000 */
        /* <DEDUP_REMOVED lines=13> */
.L_x_100:


//--------------------- .text._Z24knl_objectSelection_muonP6EventsP14EventsInternalP9EventsOut --------------------------
	.section	.text._Z24knl_objectSelection_muonP6EventsP14EventsInternalP9EventsOut,"ax",@progbits
	.align	128
        .global         _Z24knl_objectSelection_muonP6EventsP14EventsInternalP9EventsOut
        .type           _Z24knl_objectSelection_muonP6EventsP14EventsInternalP9EventsOut,@function
        .size           _Z24knl_objectSelection_muonP6EventsP14EventsInternalP9EventsOut,(.L_x_102 - _Z24knl_objectSelection_muonP6EventsP14EventsInternalP9EventsOut)
        .other          _Z24knl_objectSelection_muonP6EventsP14EventsInternalP9EventsOut,@"STO_CUDA_ENTRY STV_DEFAULT"
_Z24knl_objectSelection_muonP6EventsP14EventsInternalP9EventsOut:
.text._Z24knl_objectSelection_muonP6EventsP14EventsInternalP9EventsOut:
        /* <DEDUP_REMOVED lines=10> */
[----:B------:R-:W2:Y:S02]  /*00a0*/  LDG.E.64 R2, desc[UR4][R4.64+0x20] ;  /* 0x0000200404027981 */ /* 0x000ea4000c1e1b00 */
[----:B--2---:R-:W-:-:S05]  /*00b0*/  IMAD.WIDE R2, R0, 0x4, R2 ;  /* 0x0000000400027825 */ /* 0x004fca00078e0202 */
[----:B------:R-:W2:Y:S01]  /*00c0*/  LDG.E R9, desc[UR4][R2.64] ;  /* 0x0000000402097981 */ /* 0x000ea2000c1e1900 */
[----:B------:R-:W-:Y:S01]  /*00d0*/  BSSY.RECONVERGENT B0, `(.L_x_83) ;  /* 0x0000036000007945 */ /* 0x000fe20003800200 */
[----:B------:R-:W-:Y:S01]  /*00e0*/  HFMA2 R7, -RZ, RZ, 0, 0 ;  /* 0x00000000ff077431 */ /* 0x000fe200000001ff */
[----:B--2---:R-:W-:-:S13]  /*00f0*/  ISETP.GE.AND P0, PT, R9, 0x1, PT ;  /* 0x000000010900780c */ /* 0x004fda0003f06270 */
[----:B------:R-:W-:Y:S05]  /*0100*/  @!P0 BRA `(.L_x_84) ;  /* 0x0000000000c88947 */ /* 0x000fea0003800000 */
[----:B------:R-:W2:Y:S01]  /*0110*/  LDG.E.64 R4, desc[UR4][R4.64+0xb0] ;  /* 0x0000b00404047981 */ /* 0x000ea2000c1e1b00 */
[----:B------:R-:W0:Y:S01]  /*0120*/  LDC.64 R2, c[0x0][0x388] ;  /* 0x0000e200ff027b82 */ /* 0x000e220000000a00 */
[----:B--2---:R-:W-:-:S05]  /*0130*/  IMAD.WIDE R10, R0, 0x4, R4 ;  /* 0x00000004000a7825 */ /* 0x004fca00078e0204 */
[----:B------:R-:W2:Y:S01]  /*0140*/  LDG.E R6, desc[UR4][R10.64] ;  /* 0x000000040a067981 */ /* 0x000ea2000c1e1900 */
[----:B------:R-:W-:Y:S01]  /*0150*/  MOV R7, RZ ;  /* 0x000000ff00077202 */ /* 0x000fe20000000f00 */
[----:B--2---:R-:W-:Y:S01]  /*0160*/  IMAD.IADD R8, R6, 0x1, R9 ;  /* 0x0000000106087824 */ /* 0x004fe200078e0209 */
[----:B0-----:R-:W-:-:S07]  /*0170*/  MOV R9, R6 ;  /* 0x0000000600097202 */ /* 0x001fce0000000f00 */
.L_x_87:
[----:B------:R-:W2:Y:S02]  /*0180*/  LDG.E R10, desc[UR4][R2.64] ;  /* 0x00000004020a7981 */ /* 0x000ea4000c1e1900 */
[----:B--2---:R-:W-:-:S13]  /*0190*/  ISETP.GE.AND P0, PT, R7, R10, PT ;  /* 0x0000000a0700720c */ /* 0x004fda0003f06270 */
[----:B0-----:R-:W-:Y:S05]  /*01a0*/  @P0 BRA `(.L_x_84) ;  /* 0x0000000000a00947 */ /* 0x001fea0003800000 */
[----:B------:R-:W0:Y:S02]  /*01b0*/  LDC.64 R4, c[0x0][0x380] ;  /* 0x0000e000ff047b82 */ /* 0x000e240000000a00 */
[----:B0-----:R-:W2:Y:S02]  /*01c0*/  LDG.E.64 R12, desc[UR4][R4.64+0x60] ;  /* 0x00006004040c7981 */ /* 0x001ea4000c1e1b00 */
[----:B--2---:R-:W-:-:S06]  /*01d0*/  IMAD.WIDE R12, R9, 0x4, R12 ;  /* 0x00000004090c7825 */ /* 0x004fcc00078e020c */
[----:B------:R-:W2:Y:S01]  /*01e0*/  LDG.E R12, desc[UR4][R12.64] ;  /* 0x000000040c0c7981 */ /* 0x000ea2000c1e1900 */
[----:B------:R-:W-:Y:S01]  /*01f0*/  BSSY.RECONVERGENT B1, `(.L_x_85) ;  /* 0x0000020000017945 */ /* 0x000fe20003800200 */
[----:B--2---:R-:W-:-:S13]  /*0200*/  FSETP.GT.AND P0, PT, R12, 10, PT ;  /* 0x412000000c00780b */ /* 0x004fda0003f04000 */
[----:B------:R-:W-:Y:S05]  /*0210*/  @!P0 BRA `(.L_x_86) ;  /* 0x0000000000748947 */ /* 0x000fea0003800000 */
[----:B------:R-:W2:Y:S02]  /*0220*/  LDG.E.64 R12, desc[UR4][R4.64+0x68] ;  /* 0x00006804040c7981 */ /* 0x000ea4000c1e1b00 */
[----:B--2---:R-:W-:-:S06]  /*0230*/  IMAD.WIDE R12, R9, 0x4, R12 ;  /* 0x00000004090c7825 */ /* 0x004fcc00078e020c */
[----:B------:R-:W2:Y:S01]  /*0240*/  LDG.E R12, desc[UR4][R12.64] ;  /* 0x000000040c0c7981 */ /* 0x000ea2000c1e1900 */
[----:B------:R-:W-:Y:S01]  /*0250*/  UMOV UR6, 0x33333333 ;  /* 0x3333333300067882 */ /* 0x000fe20000000000 */
[----:B------:R-:W-:Y:S01]  /*0260*/  UMOV UR7, 0x40033333 ;  /* 0x4003333300077882 */ /* 0x000fe20000000000 */
[----:B--2---:R-:W0:Y:S02]  /*0270*/  F2F.F64.F32 R14, |R12| ;  /* 0x4000000c000e7310 */ /* 0x004e240000201800 */
[----:B0-----:R-:W-:-:S14]  /*0280*/  DSETP.GEU.AND P0, PT, R14, UR6, PT ;  /* 0x000000060e007e2a */ /* 0x001fdc000bf0e000 */
[----:B------:R-:W-:Y:S05]  /*0290*/  @P0 BRA `(.L_x_86) ;  /* 0x0000000000540947 */ /* 0x000fea0003800000 */
        /* <DEDUP_REMOVED lines=15> */
[----:B------:R-:W2:Y:S01]  /*0390*/  LDG.E.64 R4, desc[UR4][R2.64+0x10] ;  /* 0x0000100402047981 */ /* 0x000ea2000c1e1b00 */
[----:B------:R-:W-:Y:S01]  /*03a0*/  IMAD R13, R0, R10, R7 ;  /* 0x0000000a000d7224 */ /* 0x000fe200078e0207 */
[----:B------:R-:W-:Y:S01]  /*03b0*/  IADD3 R7, PT, PT, R7, 0x1, RZ ;  /* 0x0000000107077810 */ /* 0x000fe20007ffe0ff */
[----:B------:R-:W-:Y:S02]  /*03c0*/  IMAD.IADD R11, R9, 0x1, -R6 ;  /* 0x00000001090b7824 */ /* 0x000fe400078e0a06 */
[----:B--2---:R-:W-:-:S05]  /*03d0*/  IMAD.WIDE R4, R13, 0x4, R4 ;  /* 0x000000040d047825 */ /* 0x004fca00078e0204 */
[----:B------:R0:W-:Y:S02]  /*03e0*/  STG.E desc[UR4][R4.64], R11 ;  /* 0x0000000b04007986 */ /* 0x0001e4000c101904 */
.L_x_86:
[----:B------:R-:W-:Y:S05]  /*03f0*/  BSYNC.RECONVERGENT B1 ;  /* 0x0000000000017941 */ /* 0x000fea0003800200 */
.L_x_85:
[----:B------:R-:W-:-:S04]  /*0400*/  IADD3 R9, PT, PT, R9, 0x1, RZ ;  /* 0x0000000109097810 */ /* 0x000fc80007ffe0ff */
[----:B------:R-:W-:-:S13]  /*0410*/  ISETP.GE.AND P0, PT, R9, R8, PT ;  /* 0x000000080900720c */ /* 0x000fda0003f06270 */
[----:B------:R-:W-:Y:S05]  /*0420*/  @!P0 BRA `(.L_x_87) ;  /* 0xfffffffc00548947 */ /* 0x000fea000383ffff */
.L_x_84:
[----:B------:R-:W-:Y:S05]  /*0430*/  BSYNC.RECONVERGENT B0 ;  /* 0x0000000000007941 */ /* 0x000fea0003800200 */
.L_x_83:
[----:B0-----:R-:W0:Y:S02]  /*0440*/  LDC.64 R4, c[0x0][0x390] ;  /* 0x0000e400ff047b82 */ /* 0x001e240000000a00 */
[----:B0-----:R-:W2:Y:S02]  /*0450*/  LDG.E.64 R2, desc[UR4][R4.64+0x10] ;  /* 0x0000100404027981 */ /* 0x001ea4000c1e1b00 */
[----:B--2---:R-:W-:-:S05]  /*0460*/  IMAD.WIDE R2, R0, 0x4, R2 ;  /* 0x0000000400027825 */ /* 0x004fca00078e0202 */
[----:B------:R-:W-:Y:S01]  /*0470*/  STG.E desc[UR4][R2.64], R7 ;  /* 0x0000000702007986 */ /* 0x000fe2000c101904 */
[----:B------:R-:W-:Y:S05]  /*0480*/  EXIT ;  /* 0x000000000000794d */ /* 0x000fea0003800000 */
.L_x_88:
        /* <DEDUP_REMOVED lines=15> */
.L_x_102:


//--------------------- .text._Z28knl_objectSelection_electronP6EventsP14EventsInternalP9EventsOut --------------------------
	.section	.text._Z28knl_objectSelection_electronP6EventsP14EventsInternalP9EventsOut,"ax",@progbits
	.align	128
        .global         _Z28knl_objectSelection_electronP6EventsP14EventsInternalP9EventsOut
        .type           _Z28knl_objectSelection_electronP6EventsP14EventsInternalP9EventsOut,@function
        .size           _Z28knl_objectSelection_electronP6EventsP14EventsInternalP9EventsOut,(.L_x_103 - _Z28knl_objectSelection_electronP6EventsP14EventsInternalP9EventsOut)
        .other          _Z28knl_objectSelection_electronP6EventsP14EventsInternalP9EventsOut,@"STO_CUDA_ENTRY STV_DEFAULT"
_Z28knl_objectSelection_electronP6EventsP14EventsInternalP9EventsOut:
.text._Z28knl_objectSelection_electronP6EventsP14EventsInternalP9EventsOut:
        /* <DEDUP_REMOVED lines=24> */
.L_x_93:
        /* <DEDUP_REMOVED lines=12> */
[----:B------:R-:W2:Y:S02]  /*0240*/  LDG.E R8, desc[UR4][R8.64] ;  /* 0x0000000408087981 */ /* 0x000ea4000c1e1900 */
[----:B--2---:R-:W-:-:S13]  /*0250*/  FSETP.GEU.AND P0, PT, |R8|, 2.5, PT ;  /* 0x402000000800780b */ /* 0x004fda0003f0e200 */
[----:B------:R-:W-:Y:S05]  /*0260*/  @P0 BRA `(.L_x_92) ;  /* 0x00000000002c0947 */ /* 0x000fea0003800000 */
[----:B------:R-:W2:Y:S02]  /*0270*/  LDG.E.64 R8, desc[UR4][R10.64+0x48] ;  /* 0x000048040a087981 */ /* 0x000ea4000c1e1b00 */
[----:B--2---:R-:W-:-:S06]  /*0280*/  IMAD.WIDE R8, R7, 0x4, R8 ;  /* 0x0000000407087825 */ /* 0x004fcc00078e0208 */
[----:B------:R-:W2:Y:S02]  /*0290*/  LDG.E R8, desc[UR4][R8.64] ;  /* 0x0000000408087981 */ /* 0x000ea4000c1e1900 */
[----:B--2---:R-:W-:-:S13]  /*02a0*/  ISETP.GE.AND P0, PT, R8, 0x3, PT ;  /* 0x000000030800780c */ /* 0x004fda0003f06270 */
[----:B------:R-:W-:Y:S05]  /*02b0*/  @!P0 BRA `(.L_x_92) ;  /* 0x0000000000188947 */ /* 0x000fea0003800000 */
[----:B------:R-:W2:Y:S01]  /*02c0*/  LDG.E.64 R8, desc[UR4][R4.64+0x8] ;  /* 0x0000080404087981 */ /* 0x000ea2000c1e1b00 */
[----:B------:R-:W-:Y:S01]  /*02d0*/  IMAD R13, R0, R12, R3 ;  /* 0x0000000c000d7224 */ /* 0x000fe200078e0203 */
[----:B------:R-:W-:Y:S01]  /*02e0*/  IADD3 R3, PT, PT, R3, 0x1, RZ ;  /* 0x0000000103037810 */ /* 0x000fe20007ffe0ff */
[----:B------:R-:W-:Y:S02]  /*02f0*/  IMAD.IADD R11, R7, 0x1, -R2 ;  /* 0x00000001070b7824 */ /* 0x000fe400078e0a02 */
[----:B--2---:R-:W-:-:S05]  /*0300*/  IMAD.WIDE R8, R13, 0x4, R8 ;  /* 0x000000040d087825 */ /* 0x004fca00078e0208 */
[----:B------:R0:W-:Y:S02]  /*0310*/  STG.E desc[UR4][R8.64], R11 ;  /* 0x0000000b08007986 */ /* 0x0001e4000c101904 */
.L_x_92:
[----:B------:R-:W-:Y:S05]  /*0320*/  BSYNC.RECONVERGENT B1 ;  /* 0x0000000000017941 */ /* 0x000fea0003800200 */
.L_x_91:
[----:B------:R-:W-:-:S04]  /*0330*/  IADD3 R7, PT, PT, R7, 0x1, RZ ;  /* 0x0000000107077810 */ /* 0x000fc80007ffe0ff */
[----:B------:R-:W-:-:S13]  /*0340*/  ISETP.GE.AND P0, PT, R7, R6, PT ;  /* 0x000000060700720c */ /* 0x000fda0003f06270 */
[----:B------:R-:W-:Y:S05]  /*0350*/  @!P0 BRA `(.L_x_93) ;  /* 0xfffffffc00888947 */ /* 0x000fea000383ffff */
.L_x_90:
[----:B------:R-:W-:Y:S05]  /*0360*/  BSYNC.RECONVERGENT B0 ;  /* 0x0000000000007941 */ /* 0x000fea0003800200 */
.L_x_89:
[----:B------:R-:W1:Y:S02]  /*0370*/  LDC.64 R6, c[0x0][0x390] ;  /* 0x0000e400ff067b82 */ /* 0x000e640000000a00 */
[----:B-1----:R-:W2:Y:S02]  /*0380*/  LDG.E.64 R4, desc[UR4][R6.64+0x8] ;  /* 0x0000080406047981 */ /* 0x002ea4000c1e1b00 */
[----:B--2---:R-:W-:-:S05]  /*0390*/  IMAD.WIDE R4, R0, 0x4, R4 ;  /* 0x0000000400047825 */ /* 0x004fca00078e0204 */
[----:B------:R-:W-:Y:S01]  /*03a0*/  STG.E desc[UR4][R4.64], R3 ;  /* 0x0000000304007986 */ /* 0x000fe2000c101904 */
[----:B------:R-:W-:Y:S05]  /*03b0*/  EXIT ;  /* 0x000000000000794d */ /* 0x000fea0003800000 */
.L_x_94:
        /* <DEDUP_REMOVED lines=12> */
.L_x_103:


//--------------------- .text._Z8knl_maskP10MaskEventsPb --------------------------
	.section	.text._Z8knl_maskP10MaskEventsPb,"ax",@progbits
	.align	128
        .global         _Z8knl_maskP10MaskEventsPb
        .type           _Z8knl_maskP10MaskEventsPb,@function
        .size           _Z8knl_maskP10MaskEventsPb,(.L_x_104 - _Z8knl_maskP10MaskEventsPb)
        .other          _Z8knl_maskP10MaskEventsPb,@"STO_CUDA_ENTRY STV_DEFAULT"
_Z8knl_maskP10MaskEventsPb:
.text._Z8knl_maskP10MaskEventsPb:
        /* <DEDUP_REMOVED lines=11> */
[----:B--2---:R-:W-:-:S06]  /*00b0*/  IMAD.WIDE R4, R7, 0x4, R4 ;  /* 0x0000000407047825 */ /* 0x004fcc00078e0204 */
[----:B------:R-:W2:Y:S01]  /*00c0*/  LDG.E R4, desc[UR4][R4.64] ;  /* 0x0000000404047981 */ /* 0x000ea2000c1e1900 */
[----:B------:R-:W-:Y:S04]  /*00d0*/  BSSY.RECONVERGENT B0, `(.L_x_95) ;  /* 0x0000016000007945 */ /* 0x000fe80003800200 */
[----:B------:R-:W-:Y:S01]  /*00e0*/  BSSY.RELIABLE B1, `(.L_x_96) ;  /* 0x000000a000017945 */ /* 0x000fe20003800100 */
[----:B--2---:R-:W-:-:S13]  /*00f0*/  ISETP.NE.AND P0, PT, R4, RZ, PT ;  /* 0x000000ff0400720c */ /* 0x004fda0003f05270 */
[----:B------:R-:W-:Y:S05]  /*0100*/  @P0 BRA `(.L_x_97) ;  /* 0x00000000001c0947 */ /* 0x000fea0003800000 */
[----:B------:R-:W2:Y:S02]  /*0110*/  LDG.E.64 R4, desc[UR4][R2.64+0x18] ;  /* 0x0000180402047981 */ /* 0x000ea4000c1e1b00 */
[----:B--2---:R-:W-:-:S06]  /*0120*/  IMAD.WIDE R4, R7, 0x4, R4 ;  /* 0x0000000407047825 */ /* 0x004fcc00078e0204 */
[----:B------:R-:W2:Y:S01]  /*0130*/  LDG.E R4, desc[UR4][R4.64] ;  /* 0x0000000404047981 */ /* 0x000ea2000c1e1900 */
[----:B------:R-:W-:Y:S02]  /*0140*/  PLOP3.LUT P0, PT, PT, PT, PT, 0x8, 0x80 ;  /* 0x000000000080781c */ /* 0x000fe40003f0e170 */
[----:B--2---:R-:W-:-:S13]  /*0150*/  ISETP.NE.AND P1, PT, R4, RZ, PT ;  /* 0x000000ff0400720c */ /* 0x004fda0003f25270 */
[----:B------:R-:W-:Y:S05]  /*0160*/  @!P1 BREAK.RELIABLE B1 ;  /* 0x0000000000019942 */ /* 0x000fea0003800100 */
[----:B------:R-:W-:Y:S05]  /*0170*/  @!P1 BRA `(.L_x_98) ;  /* 0x00000000002c9947 */ /* 0x000fea0003800000 */
.L_x_97:
[----:B------:R-:W-:Y:S05]  /*0180*/  BSYNC.RELIABLE B1 ;  /* 0x0000000000017941 */ /* 0x000fea0003800100 */
.L_x_96:
[----:B------:R-:W2:Y:S02]  /*0190*/  LDG.E.64 R4, desc[UR4][R2.64+0x20] ;  /* 0x0000200402047981 */ /* 0x000ea4000c1e1b00 */
[----:B--2---:R-:W-:-:S06]  /*01a0*/  IMAD.WIDE R4, R7, 0x4, R4 ;  /* 0x0000000407047825 */ /* 0x004fcc00078e0204 */
[----:B------:R-:W2:Y:S01]  /*01b0*/  LDG.E R4, desc[UR4][R4.64] ;  /* 0x0000000404047981 */ /* 0x000ea2000c1e1900 */
[----:B------:R-:W-:Y:S02]  /*01c0*/  PLOP3.LUT P0, PT, PT, PT, PT, 0x80, 0x8 ;  /* 0x000000000008781c */ /* 0x000fe40003f0f070 */
[----:B--2---:R-:W-:-:S13]  /*01d0*/  ISETP.GT.U32.AND P1, PT, R4, 0x1, PT ;  /* 0x000000010400780c */ /* 0x004fda0003f24070 */
[----:B------:R-:W-:Y:S05]  /*01e0*/  @P1 BRA `(.L_x_98) ;  /* 0x0000000000101947 */ /* 0x000fea0003800000 */
[----:B------:R-:W2:Y:S02]  /*01f0*/  LDG.E.64 R2, desc[UR4][R2.64+0x28] ;  /* 0x0000280402027981 */ /* 0x000ea4000c1e1b00 */
[----:B--2---:R-:W-:-:S06]  /*0200*/  IMAD.WIDE R4, R7, 0x4, R2 ;  /* 0x0000000407047825 */ /* 0x004fcc00078e0202 */
[----:B------:R-:W2:Y:S02]  /*0210*/  LDG.E R4, desc[UR4][R4.64] ;  /* 0x0000000404047981 */ /* 0x000ea4000c1e1900 */
[----:B--2---:R-:W-:-:S13]  /*0220*/  ISETP.GT.U32.AND P0, PT, R4, 0x1, PT ;  /* 0x000000010400780c */ /* 0x004fda0003f04070 */
.L_x_98:
[----:B------:R-:W-:Y:S05]  /*0230*/  BSYNC.RECONVERGENT B0 ;  /* 0x0000000000007941 */ /* 0x000fea0003800200 */
.L_x_95:
[----:B------:R-:W-:Y:S05]  /*0240*/  WARPSYNC.ALL ;  /* 0x0000000000007948 */ /* 0x000fea0003800000 */
[----:B------:R-:W0:Y:S01]  /*0250*/  LDCU.64 UR6, c[0x0][0x388] ;  /* 0x00007100ff0677ac */ /* 0x000e220008000a00 */
[----:B------:R-:W-:Y:S02]  /*0260*/  SEL R5, RZ, 0x1, !P0 ;  /* 0x00000001ff057807 */ /* 0x000fe40004000000 */
[----:B0-----:R-:W-:-:S04]  /*0270*/  IADD3 R2, P1, PT, R7, UR6, RZ ;  /* 0x0000000607027c10 */ /* 0x001fc8000ff3e0ff */
[----:B------:R-:W-:-:S05]  /*0280*/  LEA.HI.X.SX32 R3, R7, UR7, 0x1, P1 ;  /* 0x0000000707037c11 */ /* 0x000fca00088f0eff */
[----:B------:R-:W-:Y:S01]  /*0290*/  STG.E.U8 desc[UR4][R2.64], R5 ;  /* 0x0000000502007986 */ /* 0x000fe2000c101104 */
[----:B------:R-:W-:Y:S05]  /*02a0*/  EXIT ;  /* 0x000000000000794d */ /* 0x000fea0003800000 */
.L_x_99:
        /* <DEDUP_REMOVED lines=13> */
.L_x_104:


//--------------------- .nv.global.init           --------------------------
	.section	.nv.global.init,"aw",@progbits
	.align	4
.nv.global.init:
	.type		__cudart_i2opi_f,@object
	.size		__cudart_i2opi_f,(.L_0 - __cudart_i2opi_f)
__cudart_i2opi_f:
        /*0000*/ 	.byte	0x41, 0x90, 0x43, 0x3c, 0x99, 0x95, 0x62, 0xdb, 0xc0, 0xdd, 0x34, 0xf5, 0xd1, 0x57, 0x27, 0xfc
        /*0010*/ 	.byte	0x29, 0x15, 0x44, 0x4e, 0x6e, 0x83, 0xf9, 0xa2
.L_0:


//--------------------- .nv.shared.reserved.0     --------------------------
	.section	.nv.shared.reserved.0,"aw",@nobits
	.weak		__nv_reservedSMEM_offset_0_alias
	.size		__nv_reservedSMEM_offset_0_alias, 0, 64
	.other		__nv_reservedSMEM_offset_0_alias,@"STO_CUDA_RESERVED_SHARED STV_DEFAULT"
__nv_reservedSMEM_offset_0_alias:
	.zero		0
	.zero		64


//--------------------- .nv.constant0._Z18knl_eventSelectionP6EventsP14EventsInternalP9EventsOut --------------------------
	.section	.nv.constant0._Z18knl_eventSelectionP6EventsP14EventsInternalP9EventsOut,"a",@progbits
	.sectionflags	@""
	.align	4
.nv.constant0._Z18knl_eventSelectionP6EventsP14EventsInternalP9EventsOut:
	.zero		920


//--------------------- .nv.constant0._Z24knl_objectSelection_muonP6EventsP14EventsInternalP9EventsOut --------------------------
	.section	.nv.constant0._Z24knl_objectSelection_muonP6EventsP14EventsInternalP9EventsOut,"a",@progbits
	.sectionflags	@""
	.align	4
.nv.constant0._Z24knl_objectSelection_muonP6EventsP14EventsInternalP9EventsOut:
	.zero		920


//--------------------- .nv.constant0._Z28knl_objectSelection_electronP6EventsP14EventsInternalP9EventsOut --------------------------
	.section	.nv.constant0._Z28knl_objectSelection_electronP6EventsP14EventsInternalP9EventsOut,"a",@progbits
	.sectionflags	@""
	.align	4
.nv.constant0._Z28knl_objectSelection_electronP6EventsP14EventsInternalP9EventsOut:
	.zero		920


//--------------------- .nv.constant0._Z8knl_maskP10MaskEventsPb --------------------------
	.section	.nv.constant0._Z8knl_maskP10MaskEventsPb,"a",@progbits
	.sectionflags	@""
	.align	4
.nv.constant0._Z8knl_maskP10MaskEventsPb:
	.zero		912


//--------------------- SYMBOLS --------------------------

	.type		.nv.reservedSmem.offset0,@object
	.size		.nv.reservedSmem.offset0,0x4
